def matmul_kernel(
    a_ptr,
    b_ptr,
    c_ptr,
    M,
    N,
    K,
    stride_am,
    stride_ak,
    stride_bk,
    stride_bn,
    stride_cm,
    stride_cn,
    BLOCK_M: tl.constexpr,
    BLOCK_N: tl.constexpr,
    BLOCK_K: tl.constexpr,
    GROUP_M: tl.constexpr,
):
    pid = tl.program_id(axis=0)
    num_pid_m = tl.cdiv(M, BLOCK_M)
    num_pid_n = tl.cdiv(N, BLOCK_N)
    num_pid_in_group = GROUP_M * num_pid_n
    group_id = pid // num_pid_in_group
    first_pid_m = group_id * GROUP_M
    group_size_m = min(num_pid_m - first_pid_m, GROUP_M)
    pid_m = first_pid_m + ((pid % num_pid_in_group) % group_size_m)
    pid_n = (pid % num_pid_in_group) // group_size_m

    offs_am = (pid_m * BLOCK_M + tl.arange(0, BLOCK_M)) % M
    offs_bn = (pid_n * BLOCK_N + tl.arange(0, BLOCK_N)) % N
    offs_k = tl.arange(0, BLOCK_K)
    a_ptrs = a_ptr + offs_am[:, None] * stride_am + offs_k[None, :] * stride_ak
    b_ptrs = b_ptr + offs_k[:, None] * stride_bk + offs_bn[None, :] * stride_bn

    acc = tl.zeros((BLOCK_M, BLOCK_N), dtype=tl.float32)
    for kk in range(0, tl.cdiv(K, BLOCK_K)):
        a = tl.load(a_ptrs, mask=offs_k[None, :] < K - kk * BLOCK_K, other=0.0)
        b = tl.load(b_ptrs, mask=offs_k[:, None] < K - kk * BLOCK_K, other=0.0)
        acc = tl.dot(a, b, acc)
        a_ptrs += BLOCK_K * stride_ak
        b_ptrs += BLOCK_K * stride_bk

    c = acc.to(c_ptr.dtype.element_ty)
    offs_cm = pid_m * BLOCK_M + tl.arange(0, BLOCK_M)
    offs_cn = pid_n * BLOCK_N + tl.arange(0, BLOCK_N)
    c_ptrs = c_ptr + offs_cm[:, None] * stride_cm + offs_cn[None, :] * stride_cn
    mask = (offs_cm[:, None] < M) & (offs_cn[None, :] < N)
    tl.store(c_ptrs, c, mask=mask)

# config = {"BLOCK_K": 32, "BLOCK_M": 64, "BLOCK_N": 64, "GROUP_M": 8, "arch": "sm_100", "dtype": "bf16", "num_ctas": 1, "num_stages": 3, "num_warps": 1}
# arch = sm_100


// ===== COMPILED SASS (sm_100a) =====

	.target	sm_100a

	.elftype	@"ET_EXEC"


//--------------------- .note.nv.tkinfo           --------------------------
	.section	.note.nv.tkinfo,"",@"SHT_NOTE"
	.sectionflags	@"SHF_NOTE_NV_TKINFO"
	.tkinfo
        /*0018*/ 	.word	0x00000081
        /*0030*/ 	.string	""
        /*0030*/ 	.string	"ptxas-blackwell"
        /*0030*/ 	.string	"Cuda compilation tools, release 12.9, V12.9.86"
        /*0030*/ 	.string	"Build cuda_12.9.r12.9/compiler.36037853_0"
        /*0030*/ 	.string	"-v  -suppress-debug-info  -lineinfo  -arch sm_100a "



//--------------------- .note.nv.cuver            --------------------------
	.section	.note.nv.cuver,"",@"SHT_NOTE"
	.sectionflags	@"SHF_NOTE_NV_CUVER"
        /*0018*/ 	.short	0x0001
        /*001a*/ 	.short	0x0064
        /*001c*/ 	.short	0x0001
        /*001e*/ 	.short	0x0000
        /*0020*/ 	.short	0x0001
        /*0022*/ 	.short	0x0000


//--------------------- .nv.info                  --------------------------
	.section	.nv.info,"",@"SHT_CUDA_INFO"
	.align	4


	//----- nvinfo : EIATTR_REGCOUNT
	.align		4
        /*0000*/ 	.byte	0x04, 0x2f
        /*0002*/ 	.short	(.L_1 - .L_0)
	.align		4
.L_0:
        /*0004*/ 	.word	index@(matmul_kernel)
        /*0008*/ 	.word	0x000000ff


	//----- nvinfo : EIATTR_FRAME_SIZE
	.align		4
.L_1:
        /*000c*/ 	.byte	0x04, 0x11
        /*000e*/ 	.short	(.L_3 - .L_2)
	.align		4
.L_2:
        /*0010*/ 	.word	index@(matmul_kernel)
        /*0014*/ 	.word	0x00000458


	//----- nvinfo : EIATTR_MIN_STACK_SIZE
	.align		4
.L_3:
        /*0018*/ 	.byte	0x04, 0x12
        /*001a*/ 	.short	(.L_5 - .L_4)
	.align		4
.L_4:
        /*001c*/ 	.word	index@(matmul_kernel)
        /*0020*/ 	.word	0x00000458
.L_5:


//--------------------- .nv.info.matmul_kernel    --------------------------
	.section	.nv.info.matmul_kernel,"",@"SHT_CUDA_INFO"
	.sectionflags	@""
	.align	4


	//----- nvinfo : EIATTR_CUDA_API_VERSION
	.align		4
        /*0000*/ 	.byte	0x04, 0x37
        /*0002*/ 	.short	(.L_7 - .L_6)
.L_6:
        /*0004*/ 	.word	0x00000081


	//----- nvinfo : EIATTR_KPARAM_INFO
	.align		4
.L_7:
        /*0008*/ 	.byte	0x04, 0x17
        /*000a*/ 	.short	(.L_9 - .L_8)
.L_8:
        /*000c*/ 	.word	0x00000000
        /*0010*/ 	.short	0x000d
        /*0012*/ 	.short	0x0048
        /*0014*/ 	.byte	0x00, 0xf4, 0x21, 0x00


	//----- nvinfo : EIATTR_KPARAM_INFO
	.align		4
.L_9:
        /*0018*/ 	.byte	0x04, 0x17
        /*001a*/ 	.short	(.L_11 - .L_10)
.L_10:
        /*001c*/ 	.word	0x00000000
        /*0020*/ 	.short	0x000c
        /*0022*/ 	.short	0x0040
        /*0024*/ 	.byte	0x00, 0xf4, 0x21, 0x00


	//----- nvinfo : EIATTR_KPARAM_INFO
	.align		4
.L_11:
        /*0028*/ 	.byte	0x04, 0x17
        /*002a*/ 	.short	(.L_13 - .L_12)
.L_12:
        /*002c*/ 	.word	0x00000000
        /*0030*/ 	.short	0x000b
        /*0032*/ 	.short	0x0038
        /*0034*/ 	.byte	0x00, 0xf0, 0x11, 0x00


	//----- nvinfo : EIATTR_KPARAM_INFO
	.align		4
.L_13:
        /*0038*/ 	.byte	0x04, 0x17
        /*003a*/ 	.short	(.L_15 - .L_14)
.L_14:
        /*003c*/ 	.word	0x00000000
        /*0040*/ 	.short	0x000a
        /*0042*/ 	.short	0x0034
        /*0044*/ 	.byte	0x00, 0xf0, 0x11, 0x00


	//----- nvinfo : EIATTR_KPARAM_INFO
	.align		4
.L_15:
        /*0048*/ 	.byte	0x04, 0x17
        /*004a*/ 	.short	(.L_17 - .L_16)
.L_16:
        /*004c*/ 	.word	0x00000000
        /*0050*/ 	.short	0x0009
        /*0052*/ 	.short	0x0030
        /*0054*/ 	.byte	0x00, 0xf0, 0x11, 0x00


	//----- nvinfo : EIATTR_KPARAM_INFO
	.align		4
.L_17:
        /*0058*/ 	.byte	0x04, 0x17
        /*005a*/ 	.short	(.L_19 - .L_18)
.L_18:
        /*005c*/ 	.word	0x00000000
        /*0060*/ 	.short	0x0008
        /*0062*/ 	.short	0x002c
        /*0064*/ 	.byte	0x00, 0xf0, 0x11, 0x00


	//----- nvinfo : EIATTR_KPARAM_INFO
	.align		4
.L_19:
        /*0068*/ 	.byte	0x04, 0x17
        /*006a*/ 	.short	(.L_21 - .L_20)
.L_20:
        /*006c*/ 	.word	0x00000000
        /*0070*/ 	.short	0x0007
        /*0072*/ 	.short	0x0028
        /*0074*/ 	.byte	0x00, 0xf0, 0x11, 0x00


	//----- nvinfo : EIATTR_KPARAM_INFO
	.align		4
.L_21:
        /*0078*/ 	.byte	0x04, 0x17
        /*007a*/ 	.short	(.L_23 - .L_22)
.L_22:
        /*007c*/ 	.word	0x00000000
        /*0080*/ 	.short	0x0006
        /*0082*/ 	.short	0x0024
        /*0084*/ 	.byte	0x00, 0xf0, 0x11, 0x00


	//----- nvinfo : EIATTR_KPARAM_INFO
	.align		4
.L_23:
        /*0088*/ 	.byte	0x04, 0x17
        /*008a*/ 	.short	(.L_25 - .L_24)
.L_24:
        /*008c*/ 	.word	0x00000000
        /*0090*/ 	.short	0x0005
        /*0092*/ 	.short	0x0020
        /*0094*/ 	.byte	0x00, 0xf0, 0x11, 0x00


	//----- nvinfo : EIATTR_KPARAM_INFO
	.align		4
.L_25:
        /*0098*/ 	.byte	0x04, 0x17
        /*009a*/ 	.short	(.L_27 - .L_26)
.L_26:
        /*009c*/ 	.word	0x00000000
        /*00a0*/ 	.short	0x0004
        /*00a2*/ 	.short	0x001c
        /*00a4*/ 	.byte	0x00, 0xf0, 0x11, 0x00


	//----- nvinfo : EIATTR_KPARAM_INFO
	.align		4
.L_27:
        /*00a8*/ 	.byte	0x04, 0x17
        /*00aa*/ 	.short	(.L_29 - .L_28)
.L_28:
        /*00ac*/ 	.word	0x00000000
        /*00b0*/ 	.short	0x0003
        /*00b2*/ 	.short	0x0018
        /*00b4*/ 	.byte	0x00, 0xf0, 0x11, 0x00


	//----- nvinfo : EIATTR_KPARAM_INFO
	.align		4
.L_29:
        /*00b8*/ 	.byte	0x04, 0x17
        /*00ba*/ 	.short	(.L_31 - .L_30)
.L_30:
        /*00bc*/ 	.word	0x00000000
        /*00c0*/ 	.short	0x0002
        /*00c2*/ 	.short	0x0010
        /*00c4*/ 	.byte	0x00, 0xf4, 0x21, 0x00


	//----- nvinfo : EIATTR_KPARAM_INFO
	.align		4
.L_31:
        /*00c8*/ 	.byte	0x04, 0x17
        /*00ca*/ 	.short	(.L_33 - .L_32)
.L_32:
        /*00cc*/ 	.word	0x00000000
        /*00d0*/ 	.short	0x0001
        /*00d2*/ 	.short	0x0008
        /*00d4*/ 	.byte	0x00, 0xf4, 0x21, 0x00


	//----- nvinfo : EIATTR_KPARAM_INFO
	.align		4
.L_33:
        /*00d8*/ 	.byte	0x04, 0x17
        /*00da*/ 	.short	(.L_35 - .L_34)
.L_34:
        /*00dc*/ 	.word	0x00000000
        /*00e0*/ 	.short	0x0000
        /*00e2*/ 	.short	0x0000
        /*00e4*/ 	.byte	0x00, 0xf4, 0x21, 0x00


	//----- nvinfo : EIATTR_SPARSE_MMA_MASK
	.align		4
.L_35:
        /*00e8*/ 	.byte	0x03, 0x50
        /*00ea*/ 	.short	0x0000


	//----- nvinfo : EIATTR_MAXREG_COUNT
	.align		4
        /*00ec*/ 	.byte	0x03, 0x1b
        /*00ee*/ 	.short	0x00ff


	//----- nvinfo : EIATTR_NUM_BARRIERS
	.align		4
        /*00f0*/ 	.byte	0x02, 0x4c
        /*00f2*/ 	.byte	0x01
	.zero		1


	//----- nvinfo : EIATTR_ANNOTATIONS
	.align		4
        /*00f4*/ 	.byte	0x04, 0x55
        /*00f6*/ 	.short	(.L_37 - .L_36)


	//   ....[0]....
.L_36:
        /*00f8*/ 	.word	0x00000001
        /*00fc*/ 	.byte	0x40, 0x07, 0x00, 0x00, 0x01, 0x00, 0x00, 0x00, 0x70, 0x07, 0x00, 0x00, 0x01, 0x00, 0x00, 0x00
        /* <DEDUP_REMOVED lines=293> */
        /*135c*/ 	.byte	0x10, 0xbb, 0x00, 0x00, 0x01, 0x00, 0x00, 0x00, 0x50, 0xbb, 0x00, 0x00


	//----- nvinfo : EIATTR_COOP_GROUP_MASK_REGIDS
	.align		4
.L_37:
        /*1368*/ 	.byte	0x04, 0x29
        /*136a*/ 	.short	(.L_39 - .L_38)


	//   ....[0]....
.L_38:
        /*136c*/ 	.word	0xffffffff


	//   ....[1]....
        /*1370*/ 	.word	0xffffffff


	//   ....[2]....
        /*1374*/ 	.word	0xffffffff


	//   ....[3]....
        /*1378*/ 	.word	0xffffffff


	//   ....[4]....
        /*137c*/ 	.word	0xffffffff


	//   ....[5]....
        /*1380*/ 	.word	0xffffffff


	//   ....[6]....
        /*1384*/ 	.word	0xffffffff


	//   ....[7]....
        /*1388*/ 	.word	0xffffffff


	//   ....[8]....
        /*138c*/ 	.word	0xffffffff


	//   ....[9]....
        /*1390*/ 	.word	0xffffffff


	//   ....[10]....
        /*1394*/ 	.word	0xffffffff


	//   ....[11]....
        /*1398*/ 	.word	0xffffffff


	//   ....[12]....
        /*139c*/ 	.word	0xffffffff


	//   ....[13]....
        /*13a0*/ 	.word	0xffffffff


	//   ....[14]....
        /*13a4*/ 	.word	0xffffffff


	//   ....[15]....
        /*13a8*/ 	.word	0xffffffff


	//   ....[16]....
        /*13ac*/ 	.word	0xffffffff


	//   ....[17]....
        /*13b0*/ 	.word	0xffffffff


	//   ....[18]....
        /*13b4*/ 	.word	0xffffffff


	//   ....[19]....
        /*13b8*/ 	.word	0xffffffff


	//   ....[20]....
        /*13bc*/ 	.word	0xffffffff


	//   ....[21]....
        /*13c0*/ 	.word	0xffffffff


	//   ....[22]....
        /*13c4*/ 	.word	0xffffffff


	//   ....[23]....
        /*13c8*/ 	.word	0xffffffff


	//   ....[24]....
        /*13cc*/ 	.word	0xffffffff


	//   ....[25]....
        /*13d0*/ 	.word	0xffffffff


	//   ....[26]....
        /*13d4*/ 	.word	0xffffffff


	//   ....[27]....
        /*13d8*/ 	.word	0xffffffff


	//   ....[28]....
        /*13dc*/ 	.word	0xffffffff


	//   ....[29]....
        /*13e0*/ 	.word	0xffffffff


	//   ....[30]....
        /*13e4*/ 	.word	0xffffffff


	//----- nvinfo : EIATTR_COOP_GROUP_INSTR_OFFSETS
	.align		4
.L_39:
        /*13e8*/ 	.byte	0x04, 0x28
        /*13ea*/ 	.short	(.L_41 - .L_40)


	//   ....[0]....
.L_40:
        /*13ec*/ 	.word	0x0000bcc0


	//   ....[1]....
        /*13f0*/ 	.word	0x0000bce0


	//   ....[2]....
        /*13f4*/ 	.word	0x0000bd00


	//   ....[3]....
        /*13f8*/ 	.word	0x0000bd20


	//   ....[4]....
        /*13fc*/ 	.word	0x0000bd40


	//   ....[5]....
        /*1400*/ 	.word	0x0000bd60


	//   ....[6]....
        /*1404*/ 	.word	0x0000bd80


	//   ....[7]....
        /*1408*/ 	.word	0x0000bda0


	//   ....[8]....
        /*140c*/ 	.word	0x0000bdc0


	//   ....[9]....
        /*1410*/ 	.word	0x0000bde0


	//   ....[10]....
        /*1414*/ 	.word	0x0000be00


	//   ....[11]....
        /*1418*/ 	.word	0x0000be20


	//   ....[12]....
        /*141c*/ 	.word	0x0000be40


	//   ....[13]....
        /*1420*/ 	.word	0x0000be60


	//   ....[14]....
        /*1424*/ 	.word	0x0000be80


	//   ....[15]....
        /*1428*/ 	.word	0x0000bea0


	//   ....[16]....
        /*142c*/ 	.word	0x0000bec0


	//   ....[17]....
        /*1430*/ 	.word	0x0000bee0


	//   ....[18]....
        /*1434*/ 	.word	0x0000bf00


	//   ....[19]....
        /*1438*/ 	.word	0x0000bf20


	//   ....[20]....
        /*143c*/ 	.word	0x0000bf40


	//   ....[21]....
        /*1440*/ 	.word	0x0000bf60


	//   ....[22]....
        /*1444*/ 	.word	0x0000bf80


	//   ....[23]....
        /*1448*/ 	.word	0x0000bfa0


	//   ....[24]....
        /*144c*/ 	.word	0x0000bfd0


	//   ....[25]....
        /*1450*/ 	.word	0x0000bff0


	//   ....[26]....
        /*1454*/ 	.word	0x0000c010


	//   ....[27]....
        /*1458*/ 	.word	0x0000c030


	//   ....[28]....
        /*145c*/ 	.word	0x0000c050


	//   ....[29]....
        /*1460*/ 	.word	0x0000c070


	//   ....[30]....
        /*1464*/ 	.word	0x0000c1b0


	//----- nvinfo : EIATTR_VRC_CTA_INIT_COUNT
	.align		4
.L_41:
        /*1468*/ 	.byte	0x02, 0x4a
	.zero		1
	.zero		1


	//----- nvinfo : EIATTR_EXIT_INSTR_OFFSETS
	.align		4
        /*146c*/ 	.byte	0x04, 0x1c
        /*146e*/ 	.short	(.L_43 - .L_42)


	//   ....[0]....
.L_42:
        /*1470*/ 	.word	0x0000edb0


	//   ....[1]....
        /*1474*/ 	.word	0x0000ede0


	//----- nvinfo : EIATTR_REQNTID
	.align		4
.L_43:
        /*1478*/ 	.byte	0x04, 0x10
        /*147a*/ 	.short	(.L_45 - .L_44)
.L_44:
        /*147c*/ 	.word	0x00000020
        /*1480*/ 	.word	0x00000001
        /*1484*/ 	.word	0x00000001


	//----- nvinfo : EIATTR_CBANK_PARAM_SIZE
	.align		4
.L_45:
        /*1488*/ 	.byte	0x03, 0x19
        /*148a*/ 	.short	0x0050


	//----- nvinfo : EIATTR_PARAM_CBANK
	.align		4
        /*148c*/ 	.byte	0x04, 0x0a
        /*148e*/ 	.short	(.L_47 - .L_46)
	.align		4
.L_46:
        /*1490*/ 	.word	index@(.nv.constant0.matmul_kernel)
        /*1494*/ 	.short	0x0380
        /*1496*/ 	.short	0x0050


	//----- nvinfo : EIATTR_SW_WAR
	.align		4
.L_47:
        /*1498*/ 	.byte	0x04, 0x36
        /*149a*/ 	.short	(.L_49 - .L_48)
.L_48:
        /*149c*/ 	.word	0x00000008
.L_49:


//--------------------- .nv.compat                --------------------------
	.section	.nv.compat,"",@"SHT_CUDA_COMPAT_INFO"
	.align	4
        /*0000*/ 	.byte	0x02, 0x02, 0x01, 0x00, 0x02, 0x05, 0x05, 0x00, 0x02, 0x03, 0x00, 0x00, 0x02, 0x06, 0x01, 0x00


//--------------------- .nv.callgraph             --------------------------
	.section	.nv.callgraph,"",@"SHT_CUDA_CALLGRAPH"
	.align	4
	.sectionentsize	8
	.align		4
        /*0000*/ 	.word	0x00000000
	.align		4
        /*0004*/ 	.word	0xffffffff
	.align		4
        /*0008*/ 	.word	0x00000000
	.align		4
        /*000c*/ 	.word	0xfffffffe
	.align		4
        /*0010*/ 	.word	0x00000000
	.align		4
        /*0014*/ 	.word	0xfffffffd
	.align		4
        /*0018*/ 	.word	0x00000000
	.align		4
        /*001c*/ 	.word	0xfffffffc


//--------------------- .text.matmul_kernel       --------------------------
	.section	.text.matmul_kernel,"ax",@progbits
	.align	128
        .global         matmul_kernel
        .type           matmul_kernel,@function
        .size           matmul_kernel,(.L_x_3 - matmul_kernel)
        .other          matmul_kernel,@"STO_CUDA_ENTRY STV_DEFAULT"
matmul_kernel:
.text.matmul_kernel:
[----:B------:R-:W0:Y:S08]  /*0000*/  LDC R1, c[0x0][0x37c] ;  /* 0x0000df00ff017b82 */ /* 0x000e300000000800 */
[----:B------:R-:W1:Y:S01]  /*0010*/  LDC.64 R2, c[0x0][0x398] ;  /* 0x0000e600ff027b82 */ /* 0x000e620000000a00 */
[----:B------:R-:W2:Y:S01]  /*0020*/  S2R R7, SR_CTAID.X ;  /* 0x0000000000077919 */ /* 0x000ea20000002500 */
[----:B------:R-:W3:Y:S01]  /*0030*/  LDCU UR6, c[0x0][0x3a0] ;  /* 0x00007400ff0677ac */ /* 0x000ee20008000800 */
[----:B0-----:R-:W-:Y:S01]  /*0040*/  VIADD R1, R1, 0xfffffba8 ;  /* 0xfffffba801017836 */ /* 0x001fe20000000000 */
[----:B------:R-:W-:Y:S01]  /*0050*/  CS2R R20, SRZ ;  /* 0x0000000000147805 */ /* 0x000fe2000001ff00 */
[----:B------:R-:W0:Y:S01]  /*0060*/  S2R R16, SR_TID.X ;  /* 0x0000000000107919 */ /* 0x000e220000002100 */
[----:B------:R-:W-:-:S02]  /*0070*/  CS2R R22, SRZ ;  /* 0x0000000000167805 */ /* 0x000fc4000001ff00 */
[----:B------:R-:W-:Y:S02]  /*0080*/  CS2R R24, SRZ ;  /* 0x0000000000187805 */ /* 0x000fe4000001ff00 */
[----:B------:R-:W-:Y:S02]  /*0090*/  CS2R R26, SRZ ;  /* 0x00000000001a7805 */ /* 0x000fe4000001ff00 */
[----:B------:R-:W-:Y:S02]  /*00a0*/  CS2R R28, SRZ ;  /* 0x00000000001c7805 */ /* 0x000fe4000001ff00 */
[----:B------:R-:W-:Y:S02]  /*00b0*/  CS2R R30, SRZ ;  /* 0x00000000001e7805 */ /* 0x000fe4000001ff00 */
[----:B------:R-:W-:Y:S02]  /*00c0*/  CS2R R32, SRZ ;  /* 0x0000000000207805 */ /* 0x000fe4000001ff00 */
[----:B------:R-:W-:-:S02]  /*00d0*/  CS2R R34, SRZ ;  /* 0x0000000000227805 */ /* 0x000fc4000001ff00 */
[----:B------:R-:W-:Y:S02]  /*00e0*/  CS2R R36, SRZ ;  /* 0x0000000000247805 */ /* 0x000fe4000001ff00 */
[----:B------:R-:W-:Y:S02]  /*00f0*/  CS2R R38, SRZ ;  /* 0x0000000000267805 */ /* 0x000fe4000001ff00 */
[----:B------:R-:W-:Y:S02]  /*0100*/  CS2R R64, SRZ ;  /* 0x0000000000407805 */ /* 0x000fe4000001ff00 */
[----:B------:R-:W-:Y:S02]  /*0110*/  CS2R R66, SRZ ;  /* 0x0000000000427805 */ /* 0x000fe4000001ff00 */
[----:B------:R-:W-:Y:S02]  /*0120*/  CS2R R60, SRZ ;  /* 0x00000000003c7805 */ /* 0x000fe4000001ff00 */
[----:B------:R-:W-:-:S02]  /*0130*/  CS2R R62, SRZ ;  /* 0x00000000003e7805 */ /* 0x000fc4000001ff00 */
[----:B------:R-:W-:Y:S01]  /*0140*/  CS2R R48, SRZ ;  /* 0x0000000000307805 */ /* 0x000fe2000001ff00 */
[----:B---3--:R-:W-:Y:S01]  /*0150*/  UIADD3 UR6, UPT, UPT, UR6, 0x1f, URZ ;  /* 0x0000001f06067890 */ /* 0x008fe2000fffe0ff */
[----:B------:R-:W-:Y:S02]  /*0160*/  CS2R R50, SRZ ;  /* 0x0000000000327805 */ /* 0x000fe4000001ff00 */
[----:B------:R-:W-:Y:S02]  /*0170*/  CS2R R56, SRZ ;  /* 0x0000000000387805 */ /* 0x000fe4000001ff00 */
[----:B------:R-:W-:Y:S01]  /*0180*/  CS2R R58, SRZ ;  /* 0x00000000003a7805 */ /* 0x000fe2000001ff00 */
[----:B-1----:R-:W-:Y:S01]  /*0190*/  VIADD R0, R3, 0x3f ;  /* 0x0000003f03007836 */ /* 0x002fe20000000000 */
[----:B------:R-:W-:Y:S01]  /*01a0*/  UISETP.GE.AND UP0, UPT, UR6, 0x20, UPT ;  /* 0x000000200600788c */ /* 0x000fe2000bf06270 */
[----:B------:R-:W-:Y:S02]  /*01b0*/  CS2R R52, SRZ ;  /* 0x0000000000347805 */ /* 0x000fe4000001ff00 */
[----:B------:R-:W-:-:S02]  /*01c0*/  CS2R R54, SRZ ;  /* 0x0000000000367805 */ /* 0x000fc4000001ff00 */
[----:B------:R-:W-:Y:S02]  /*01d0*/  CS2R R88, SRZ ;  /* 0x0000000000587805 */ /* 0x000fe4000001ff00 */
[----:B------:R-:W-:Y:S02]  /*01e0*/  SHF.R.S32.HI R5, RZ, 0x1f, R0 ;  /* 0x0000001fff057819 */ /* 0x000fe40000011400 */
[----:B------:R-:W-:Y:S02]  /*01f0*/  CS2R R90, SRZ ;  /* 0x00000000005a7805 */ /* 0x000fe4000001ff00 */
[----:B------:R-:W-:Y:S02]  /*0200*/  CS2R R84, SRZ ;  /* 0x0000000000547805 */ /* 0x000fe4000001ff00 */
[----:B------:R-:W-:Y:S02]  /*0210*/  CS2R R86, SRZ ;  /* 0x0000000000567805 */ /* 0x000fe4000001ff00 */
[----:B------:R-:W-:-:S02]  /*0220*/  LEA.HI R5, R5, R0, RZ, 0x6 ;  /* 0x0000000005057211 */ /* 0x000fc400078f30ff */
[----:B------:R-:W-:Y:S02]  /*0230*/  CS2R R80, SRZ ;  /* 0x0000000000507805 */ /* 0x000fe4000001ff00 */
[----:B--2---:R-:W-:Y:S02]  /*0240*/  IABS R10, R7 ;  /* 0x00000007000a7213 */ /* 0x004fe40000000000 */
[----:B------:R-:W-:Y:S02]  /*0250*/  CS2R R82, SRZ ;  /* 0x0000000000527805 */ /* 0x000fe4000001ff00 */
[----:B------:R-:W-:Y:S02]  /*0260*/  SHF.R.S32.HI R5, RZ, 0x6, R5 ;  /* 0x00000006ff057819 */ /* 0x000fe40000011405 */
[----:B------:R-:W-:Y:S02]  /*0270*/  CS2R R14, SRZ ;  /* 0x00000000000e7805 */ /* 0x000fe4000001ff00 */
[----:B0-----:R-:W-:Y:S01]  /*0280*/  LOP3.LUT R168, R16, 0x1f, RZ, 0xc0, !PT ;  /* 0x0000001f10a87812 */ /* 0x001fe200078ec0ff */
[----:B------:R-:W0:Y:S01]  /*0290*/  LDCU.64 UR10, c[0x0][0x358] ;  /* 0x00006b00ff0a77ac */ /* 0x000e220008000a00 */
[----:B------:R-:W-:-:S05]  /*02a0*/  IMAD.SHL.U32 R6, R5, 0x8, RZ ;  /* 0x0000000805067824 */ /* 0x000fca00078e00ff */
[-C--:B------:R-:W-:Y:S02]  /*02b0*/  IABS R9, R6.reuse ;  /* 0x0000000600097213 */ /* 0x080fe40000000000 */
[----:B------:R-:W-:Y:S02]  /*02c0*/  IABS R12, R6 ;  /* 0x00000006000c7213 */ /* 0x000fe40000000000 */
[----:B------:R-:W1:Y:S08]  /*02d0*/  I2F.RP R0, R9 ;  /* 0x0000000900007306 */ /* 0x000e700000209400 */
[----:B-1----:R-:W1:Y:S02]  /*02e0*/  MUFU.RCP R0, R0 ;  /* 0x0000000000007308 */ /* 0x002e640000001000 */
[----:B-1----:R-:W-:-:S02]  /*02f0*/  VIADD R4, R0, 0xffffffe ;  /* 0x0ffffffe00047836 */ /* 0x002fc40000000000 */
[----:B------:R-:W-:-:S04]  /*0300*/  IMAD.MOV R0, RZ, RZ, -R12 ;  /* 0x000000ffff007224 */ /* 0x000fc800078e0a0c */
[----:B------:R1:W2:Y:S02]  /*0310*/  F2I.FTZ.U32.TRUNC.NTZ R5, R4 ;  /* 0x0000000400057305 */ /* 0x0002a4000021f000 */
[----:B-1----:R-:W-:Y:S02]  /*0320*/  IMAD.MOV.U32 R4, RZ, RZ, RZ ;  /* 0x000000ffff047224 */ /* 0x002fe400078e00ff */
[----:B--2---:R-:W-:-:S04]  /*0330*/  IMAD.MOV R8, RZ, RZ, -R5 ;  /* 0x000000ffff087224 */ /* 0x004fc800078e0a05 */
[----:B------:R-:W-:Y:S02]  /*0340*/  IMAD R11, R8, R9, RZ ;  /* 0x00000009080b7224 */ /* 0x000fe400078e02ff */
[----:B------:R-:W-:Y:S02]  /*0350*/  IMAD.MOV.U32 R8, RZ, RZ, R10 ;  /* 0x000000ffff087224 */ /* 0x000fe400078e000a */
[----:B------:R-:W-:-:S06]  /*0360*/  IMAD.HI.U32 R5, R5, R11, R4 ;  /* 0x0000000b05057227 */ /* 0x000fcc00078e0004 */
[----:B------:R-:W-:-:S04]  /*0370*/  IMAD.HI.U32 R5, R5, R8, RZ ;  /* 0x0000000805057227 */ /* 0x000fc800078e00ff */
[----:B------:R-:W-:-:S05]  /*0380*/  IMAD R0, R5, R0, R8 ;  /* 0x0000000005007224 */ /* 0x000fca00078e0208 */
[----:B------:R-:W-:-:S13]  /*0390*/  ISETP.GT.U32.AND P1, PT, R9, R0, PT ;  /* 0x000000000900720c */ /* 0x000fda0003f24070 */
[----:B------:R-:W-:Y:S02]  /*03a0*/  @!P1 IMAD.IADD R0, R0, 0x1, -R9 ;  /* 0x0000000100009824 */ /* 0x000fe400078e0a09 */
[----:B------:R-:W-:Y:S01]  /*03b0*/  @!P1 VIADD R5, R5, 0x1 ;  /* 0x0000000105059836 */ /* 0x000fe20000000000 */
[----:B------:R-:W-:Y:S02]  /*03c0*/  ISETP.NE.AND P1, PT, R6, RZ, PT ;  /* 0x000000ff0600720c */ /* 0x000fe40003f25270 */
[----:B------:R-:W-:Y:S02]  /*03d0*/  ISETP.GE.U32.AND P0, PT, R0, R9, PT ;  /* 0x000000090000720c */ /* 0x000fe40003f06070 */
[----:B------:R-:W-:-:S04]  /*03e0*/  LOP3.LUT R0, R7, R6, RZ, 0x3c, !PT ;  /* 0x0000000607007212 */ /* 0x000fc800078e3cff */
[----:B------:R-:W-:Y:S01]  /*03f0*/  ISETP.GE.AND P2, PT, R0, RZ, PT ;  /* 0x000000ff0000720c */ /* 0x000fe20003f46270 */
[----:B------:R-:W-:-:S06]  /*0400*/  VIADD R0, R2, 0x3f ;  /* 0x0000003f02007836 */ /* 0x000fcc0000000000 */
[----:B------:R-:W-:-:S04]  /*0410*/  @P0 VIADD R5, R5, 0x1 ;  /* 0x0000000105050836 */ /* 0x000fc80000000000 */
[----:B------:R-:W-:Y:S01]  /*0420*/  IMAD.MOV.U32 R4, RZ, RZ, R5 ;  /* 0x000000ffff047224 */ /* 0x000fe200078e0005 */
[----:B------:R-:W-:-:S03]  /*0430*/  SHF.R.S32.HI R5, RZ, 0x1f, R0 ;  /* 0x0000001fff057819 */ /* 0x000fc60000011400 */
[----:B------:R-:W-:Y:S01]  /*0440*/  @!P2 IMAD.MOV R4, RZ, RZ, -R4 ;  /* 0x000000ffff04a224 */ /* 0x000fe200078e0a04 */
[----:B------:R-:W-:Y:S02]  /*0450*/  @!P1 LOP3.LUT R4, RZ, R6, RZ, 0x33, !PT ;  /* 0x00000006ff049212 */ /* 0x000fe400078e33ff */
[----:B------:R-:W-:-:S03]  /*0460*/  LEA.HI R5, R5, R0, RZ, 0x6 ;  /* 0x0000000005057211 */ /* 0x000fc600078f30ff */
[----:B------:R-:W-:Y:S02]  /*0470*/  IMAD.SHL.U32 R8, R4, 0x8, RZ ;  /* 0x0000000804087824 */ /* 0x000fe400078e00ff */
[----:B------:R-:W-:-:S03]  /*0480*/  IMAD.MOV R4, RZ, RZ, -R4 ;  /* 0x000000ffff047224 */ /* 0x000fc600078e0a04 */
[----:B------:R-:W-:Y:S01]  /*0490*/  LEA.HI.SX32 R5, R5, -R8, 0x1a ;  /* 0x8000000805057211 */ /* 0x000fe200078fd2ff */
[----:B------:R-:W-:-:S03]  /*04a0*/  IMAD R6, R6, R4, R7 ;  /* 0x0000000406067224 */ /* 0x000fc600078e0207 */
[----:B------:R-:W-:Y:S02]  /*04b0*/  VIMNMX R13, PT, PT, R5, 0x8, PT ;  /* 0x00000008050d7848 */ /* 0x000fe40003fe0100 */
[----:B------:R-:W-:Y:S02]  /*04c0*/  IABS R11, R6 ;  /* 0x00000006000b7213 */ /* 0x000fe40000000000 */
[----:B------:R-:W-:-:S04]  /*04d0*/  IABS R9, R13 ;  /* 0x0000000d00097213 */ /* 0x000fc80000000000 */
[----:B------:R-:W1:Y:S08]  /*04e0*/  I2F.RP R0, R9 ;  /* 0x0000000900007306 */ /* 0x000e700000209400 */
[----:B-1----:R-:W1:Y:S02]  /*04f0*/  MUFU.RCP R0, R0 ;  /* 0x0000000000007308 */ /* 0x002e640000001000 */
[----:B-1----:R-:W-:-:S06]  /*0500*/  VIADD R5, R0, 0xffffffe ;  /* 0x0ffffffe00057836 */ /* 0x002fcc0000000000 */
[----:B------:R-:W1:Y:S02]  /*0510*/  F2I.FTZ.U32.TRUNC.NTZ R5, R5 ;  /* 0x0000000500057305 */ /* 0x000e64000021f000 */
[----:B-1----:R-:W-:-:S04]  /*0520*/  IMAD.MOV R10, RZ, RZ, -R5 ;  /* 0x000000ffff0a7224 */ /* 0x002fc800078e0a05 */
[----:B------:R-:W-:Y:S01]  /*0530*/  IMAD.MOV.U32 R4, RZ, RZ, R10 ;  /* 0x000000ffff047224 */ /* 0x000fe200078e000a */
[----:B------:R-:W-:-:S03]  /*0540*/  IABS R10, R13 ;  /* 0x0000000d000a7213 */ /* 0x000fc60000000000 */
[----:B------:R-:W-:Y:S02]  /*0550*/  IMAD R7, R4, R9, RZ ;  /* 0x0000000904077224 */ /* 0x000fe400078e02ff */
[----:B------:R-:W-:Y:S02]  /*0560*/  IMAD.MOV.U32 R4, RZ, RZ, RZ ;  /* 0x000000ffff047224 */ /* 0x000fe400078e00ff */
[----:B------:R-:W-:Y:S02]  /*0570*/  IMAD.MOV R0, RZ, RZ, -R10 ;  /* 0x000000ffff007224 */ /* 0x000fe400078e0a0a */
[----:B------:R-:W-:-:S06]  /*0580*/  IMAD.HI.U32 R4, R5, R7, R4 ;  /* 0x0000000705047227 */ /* 0x000fcc00078e0004 */
[----:B------:R-:W-:-:S04]  /*0590*/  IMAD.HI.U32 R4, R4, R11, RZ ;  /* 0x0000000b04047227 */ /* 0x000fc800078e00ff */
[----:B------:R-:W-:Y:S01]  /*05a0*/  IMAD R0, R4, R0, R11 ;  /* 0x0000000004007224 */ /* 0x000fe200078e020b */
[----:B------:R-:W-:-:S04]  /*05b0*/  CS2R R10, SRZ ;  /* 0x00000000000a7805 */ /* 0x000fc8000001ff00 */
[----:B------:R-:W-:-:S13]  /*05c0*/  ISETP.GT.U32.AND P1, PT, R9, R0, PT ;  /* 0x000000000900720c */ /* 0x000fda0003f24070 */
[----:B------:R-:W-:Y:S02]  /*05d0*/  @!P1 IMAD.IADD R0, R0, 0x1, -R9 ;  /* 0x0000000100009824 */ /* 0x000fe400078e0a09 */
[----:B------:R-:W-:Y:S01]  /*05e0*/  @!P1 VIADD R4, R4, 0x1 ;  /* 0x0000000104049836 */ /* 0x000fe20000000000 */
[----:B------:R-:W-:Y:S02]  /*05f0*/  ISETP.NE.AND P1, PT, R13, RZ, PT ;  /* 0x000000ff0d00720c */ /* 0x000fe40003f25270 */
[----:B------:R-:W-:Y:S02]  /*0600*/  ISETP.GE.U32.AND P0, PT, R0, R9, PT ;  /* 0x000000090000720c */ /* 0x000fe40003f06070 */
[----:B------:R-:W-:-:S04]  /*0610*/  LOP3.LUT R0, R6, R13, RZ, 0x3c, !PT ;  /* 0x0000000d06007212 */ /* 0x000fc800078e3cff */
[----:B------:R-:W-:-:S07]  /*0620*/  ISETP.GE.AND P2, PT, R0, RZ, PT ;  /* 0x000000ff0000720c */ /* 0x000fce0003f46270 */
[----:B------:R-:W-:-:S04]  /*0630*/  @P0 VIADD R4, R4, 0x1 ;  /* 0x0000000104040836 */ /* 0x000fc80000000000 */
[----:B------:R-:W-:Y:S01]  /*0640*/  IMAD.MOV.U32 R252, RZ, RZ, R4 ;  /* 0x000000fffffc7224 */ /* 0x000fe200078e0004 */
[----:B------:R-:W-:-:S03]  /*0650*/  CS2R R4, SRZ ;  /* 0x0000000000047805 */ /* 0x000fc6000001ff00 */
[----:B------:R-:W-:Y:S01]  /*0660*/  @!P2 IMAD.MOV R252, RZ, RZ, -R252 ;  /* 0x000000fffffca224 */ /* 0x000fe200078e0afc */
[----:B------:R-:W-:-:S05]  /*0670*/  @!P1 LOP3.LUT R252, RZ, R13, RZ, 0x33, !PT ;  /* 0x0000000dfffc9212 */ /* 0x000fca00078e33ff */
[----:B------:R-:W-:Y:S02]  /*0680*/  IMAD.MOV R0, RZ, RZ, -R252 ;  /* 0x000000ffff007224 */ /* 0x000fe400078e0afc */
[----:B------:R-:W-:Y:S02]  /*0690*/  IMAD.SHL.U32 R252, R252, 0x40, RZ ;  /* 0x00000040fcfc7824 */ /* 0x000fe400078e00ff */
[----:B------:R-:W-:Y:S01]  /*06a0*/  IMAD R0, R13, R0, R6 ;  /* 0x000000000d007224 */ /* 0x000fe200078e0206 */
[----:B------:R-:W-:Y:S02]  /*06b0*/  CS2R R12, SRZ ;  /* 0x00000000000c7805 */ /* 0x000fe4000001ff00 */
[----:B------:R-:W-:Y:S01]  /*06c0*/  CS2R R6, SRZ ;  /* 0x0000000000067805 */ /* 0x000fe2000001ff00 */
[----:B------:R-:W-:Y:S02]  /*06d0*/  VIADD R78, R252, 0x1 ;  /* 0x00000001fc4e7836 */ /* 0x000fe40000000000 */
[----:B------:R-:W-:Y:S01]  /*06e0*/  IMAD.IADD R0, R8, 0x1, R0 ;  /* 0x0000000108007824 */ /* 0x000fe200078e0200 */
[----:B------:R-:W-:Y:S01]  /*06f0*/  CS2R R8, SRZ ;  /* 0x0000000000087805 */ /* 0x000fe2000001ff00 */
[----:B------:R-:W-:-:S02]  /*0700*/  VIADD R92, R252, 0x2 ;  /* 0x00000002fc5c7836 */ /* 0x000fc40000000000 */
[----:B------:R-:W-:Y:S02]  /*0710*/  IMAD R132, R0, 0x40, R168 ;  /* 0x0000004000847824 */ /* 0x000fe400078e02a8 */
[----:B------:R-:W-:Y:S02]  /*0720*/  VIADD R93, R252, 0x3 ;  /* 0x00000003fc5d7836 */ /* 0x000fe40000000000 */
[----:B------:R-:W-:Y:S01]  /*0730*/  VIADD R133, R132, 0x20 ;  /* 0x0000002084857836 */ /* 0x000fe20000000000 */
[----:B------:R1:W-:Y:S01]  /*0740*/  STL [R1+0x78], R132 ;  /* 0x0000788401007387 */ /* 0x0003e20000100800 */
[C---:B------:R-:W-:Y:S02]  /*0750*/  VIADD R74, R252.reuse, 0x4 ;  /* 0x00000004fc4a7836 */ /* 0x040fe40000000000 */
[C---:B------:R-:W-:Y:S01]  /*0760*/  VIADD R76, R252.reuse, 0x5 ;  /* 0x00000005fc4c7836 */ /* 0x040fe20000000000 */
[----:B------:R1:W-:Y:S01]  /*0770*/  STL [R1+0x7c], R133 ;  /* 0x00007c8501007387 */ /* 0x0003e20000100800 */
[----:B------:R-:W-:-:S02]  /*0780*/  VIADD R72, R252, 0x6 ;  /* 0x00000006fc487836 */ /* 0x000fc40000000000 */
[C---:B------:R-:W-:Y:S02]  /*0790*/  VIADD R70, R252.reuse, 0x7 ;  /* 0x00000007fc467836 */ /* 0x040fe40000000000 */
[C---:B------:R-:W-:Y:S02]  /*07a0*/  VIADD R68, R252.reuse, 0x8 ;  /* 0x00000008fc447836 */ /* 0x040fe40000000000 */
[C---:B------:R-:W-:Y:S02]  /*07b0*/  VIADD R79, R252.reuse, 0x9 ;  /* 0x00000009fc4f7836 */ /* 0x040fe40000000000 */
[C---:B------:R-:W-:Y:S02]  /*07c0*/  VIADD R16, R252.reuse, 0xa ;  /* 0x0000000afc107836 */ /* 0x040fe40000000000 */
[C---:B------:R-:W-:Y:S02]  /*07d0*/  VIADD R75, R252.reuse, 0xb ;  /* 0x0000000bfc4b7836 */ /* 0x040fe40000000000 */
        /* <DEDUP_REMOVED lines=51> */
[----:B------:R-:W-:Y:S01]  /*0b10*/  VIADD R131, R252, 0x3f ;  /* 0x0000003ffc837836 */ /* 0x000fe20000000000 */
[----:B01----:R-:W-:Y:S06]  /*0b20*/  BRA.U !UP0, `(.L_x_0) ;  /* 0x000000ad08f87547 */ /* 0x003fec000b800000 */
[----:B------:R-:W-:Y:S01]  /*0b30*/  IABS R19, R2 ;  /* 0x0000000200137213 */ /* 0x000fe20000000000 */
[----:B------:R-:W0:Y:S01]  /*0b40*/  LDC.64 R246, c[0x0][0x388] ;  /* 0x0000e200fff67b82 */ /* 0x000e220000000a00 */
[----:B------:R-:W-:Y:S01]  /*0b50*/  IABS R4, R3 ;  /* 0x0000000300047213 */ /* 0x000fe20000000000 */
[----:B------:R-:W1:Y:S01]  /*0b60*/  LDCU UR9, c[0x0][0x3b0] ;  /* 0x00007600ff0977ac */ /* 0x000e620008000800 */
[----:B------:R-:W2:Y:S01]  /*0b70*/  I2F.RP R5, R19 ;  /* 0x0000001300057306 */ /* 0x000ea20000209400 */
[----:B------:R-:W-:Y:S02]  /*0b80*/  IABS R12, R133 ;  /* 0x00000085000c7213 */ /* 0x000fe40000000000 */
[----:B------:R-:W-:Y:S02]  /*0b90*/  CS2R R164, SRZ ;  /* 0x0000000000a47805 */ /* 0x000fe4000001ff00 */
[----:B------:R-:W-:Y:S01]  /*0ba0*/  IABS R14, R132 ;  /* 0x00000084000e7213 */ /* 0x000fe20000000000 */
[----:B------:R-:W3:Y:S01]  /*0bb0*/  LDCU UR8, c[0x0][0x3ac] ;  /* 0x00007580ff0877ac */ /* 0x000ee20008000800 */
[----:B------:R-:W-:-:S02]  /*0bc0*/  IABS R15, R126 ;  /* 0x0000007e000f7213 */ /* 0x000fc40000000000 */
[----:B------:R-:W-:Y:S02]  /*0bd0*/  CS2R R166, SRZ ;  /* 0x0000000000a67805 */ /* 0x000fe4000001ff00 */
[----:B------:R-:W-:Y:S01]  /*0be0*/  ISETP.GE.AND P3, PT, R131, RZ, PT ;  /* 0x000000ff8300720c */ /* 0x000fe20003f66270 */
[----:B------:R-:W4:Y:S01]  /*0bf0*/  I2F.RP R0, R4 ;  /* 0x0000000400007306 */ /* 0x000f220000209400 */
[----:B------:R-:W-:Y:S01]  /*0c00*/  ISETP.GE.AND P0, PT, R130, RZ, PT ;  /* 0x000000ff8200720c */ /* 0x000fe20003f06270 */
[----:B------:R-:W5:Y:S01]  /*0c10*/  LDCU UR12, c[0x0][0x3a4] ;  /* 0x00007480ff0c77ac */ /* 0x000f620008000800 */
[----:B------:R-:W-:Y:S02]  /*0c20*/  IABS R21, R122 ;  /* 0x0000007a00157213 */ /* 0x000fe40000000000 */
[----:B------:R-:W-:Y:S02]  /*0c30*/  CS2R R160, SRZ ;  /* 0x0000000000a07805 */ /* 0x000fe4000001ff00 */
[----:B------:R-:W-:Y:S01]  /*0c40*/  IABS R20, R123 ;  /* 0x0000007b00147213 */ /* 0x000fe20000000000 */
[----:B------:R-:W0:Y:S01]  /*0c50*/  LDCU UR13, c[0x0][0x3a0] ;  /* 0x00007400ff0d77ac */ /* 0x000e220008000800 */
[----:B------:R-:W-:Y:S01]  /*0c60*/  IABS R23, R119 ;  /* 0x0000007700177213 */ /* 0x000fe20000000000 */
[----:B--2---:R-:W2:Y:S01]  /*0c70*/  MUFU.RCP R5, R5 ;  /* 0x0000000500057308 */ /* 0x004ea20000001000 */
[----:B------:R-:W-:Y:S01]  /*0c80*/  IABS R22, R121 ;  /* 0x0000007900167213 */ /* 0x000fe20000000000 */
[----:B------:R-:W-:Y:S01]  /*0c90*/  USHF.R.S32.HI UR7, URZ, 0x1f, UR6 ;  /* 0x0000001fff077899 */ /* 0x000fe20008011406 */
[----:B------:R-:W-:-:S02]  /*0ca0*/  IABS R24, R118 ;  /* 0x0000007600187213 */ /* 0x000fc40000000000 */
[----:B------:R-:W-:Y:S02]  /*0cb0*/  CS2R R162, SRZ ;  /* 0x0000000000a27805 */ /* 0x000fe4000001ff00 */
[----:B------:R-:W-:Y:S01]  /*0cc0*/  IABS R25, R117 ;  /* 0x0000007500197213 */ /* 0x000fe20000000000 */
[----:B------:R-:W-:Y:S01]  /*0cd0*/  ULEA.HI UR7, UR7, UR6, URZ, 0x5 ;  /* 0x0000000607077291 */ /* 0x000fe2000f8f28ff */
[----:B------:R-:W-:Y:S01]  /*0ce0*/  IABS R26, R116 ;  /* 0x00000074001a7213 */ /* 0x000fe20000000000 */
[----:B----4-:R-:W4:Y:S01]  /*0cf0*/  MUFU.RCP R0, R0 ;  /* 0x0000000000007308 */ /* 0x010f220000001000 */
[----:B------:R-:W-:Y:S02]  /*0d00*/  IABS R28, R114 ;  /* 0x00000072001c7213 */ /* 0x000fe40000000000 */
[----:B------:R-:W-:Y:S02]  /*0d10*/  CS2R R156, SRZ ;  /* 0x00000000009c7805 */ /* 0x000fe4000001ff00 */
[----:B------:R-:W-:-:S02]  /*0d20*/  IABS R30, R113 ;  /* 0x00000071001e7213 */ /* 0x000fc40000000000 */
[----:B------:R-:W-:Y:S02]  /*0d30*/  CS2R R158, SRZ ;  /* 0x00000000009e7805 */ /* 0x000fe4000001ff00 */
[----:B------:R-:W-:Y:S02]  /*0d40*/  IABS R33, R110 ;  /* 0x0000006e00217213 */ /* 0x000fe40000000000 */
[----:B------:R-:W-:Y:S02]  /*0d50*/  CS2R R152, SRZ ;  /* 0x0000000000987805 */ /* 0x000fe4000001ff00 */
[----:B------:R-:W-:Y:S02]  /*0d60*/  IABS R32, R111 ;  /* 0x0000006f00207213 */ /* 0x000fe40000000000 */
[----:B------:R-:W-:Y:S01]  /*0d70*/  CS2R R154, SRZ ;  /* 0x00000000009a7805 */ /* 0x000fe2000001ff00 */
[----:B--2---:R-:W-:Y:S01]  /*0d80*/  VIADD R8, R5, 0xffffffe ;  /* 0x0ffffffe05087836 */ /* 0x004fe20000000000 */
[----:B------:R-:W-:-:S02]  /*0d90*/  IABS R35, R109 ;  /* 0x0000006d00237213 */ /* 0x000fc40000000000 */
[----:B------:R-:W-:Y:S02]  /*0da0*/  CS2R R148, SRZ ;  /* 0x0000000000947805 */ /* 0x000fe4000001ff00 */
[----:B------:R-:W-:Y:S01]  /*0db0*/  IABS R34, R107 ;  /* 0x0000006b00227213 */ /* 0x000fe20000000000 */
[----:B------:R2:W0:Y:S01]  /*0dc0*/  F2I.FTZ.U32.TRUNC.NTZ R9, R8 ;  /* 0x0000000800097305 */ /* 0x000422000021f000 */
[----:B------:R-:W-:Y:S02]  /*0dd0*/  IABS R37, R108 ;  /* 0x0000006c00257213 */ /* 0x000fe40000000000 */
[----:B------:R-:W-:Y:S02]  /*0de0*/  CS2R R150, SRZ ;  /* 0x0000000000967805 */ /* 0x000fe4000001ff00 */
[----:B------:R-:W-:Y:S01]  /*0df0*/  IABS R38, R106 ;  /* 0x0000006a00267213 */ /* 0x000fe20000000000 */
[----:B----4-:R-:W-:Y:S01]  /*0e00*/  VIADD R6, R0, 0xffffffe ;  /* 0x0ffffffe00067836 */ /* 0x010fe20000000000 */
[----:B------:R-:W-:-:S02]  /*0e10*/  IABS R48, R40 ;  /* 0x0000002800307213 */ /* 0x000fc40000000000 */
[----:B------:R-:W-:Y:S02]  /*0e20*/  CS2R R144, SRZ ;  /* 0x0000000000907805 */ /* 0x000fe4000001ff00 */
[----:B------:R-:W-:Y:S01]  /*0e30*/  IABS R49, R47 ;  /* 0x0000002f00317213 */ /* 0x000fe20000000000 */
[----:B------:R4:W1:Y:S01]  /*0e40*/  F2I.FTZ.U32.TRUNC.NTZ R7, R6 ;  /* 0x0000000600077305 */ /* 0x000862000021f000 */
[----:B--2---:R-:W-:Y:S01]  /*0e50*/  IMAD.MOV.U32 R8, RZ, RZ, RZ ;  /* 0x000000ffff087224 */ /* 0x004fe200078e00ff */
[----:B------:R-:W-:Y:S02]  /*0e60*/  IABS R50, R44 ;  /* 0x0000002c00327213 */ /* 0x000fe40000000000 */
[----:B------:R-:W-:Y:S02]  /*0e70*/  CS2R R146, SRZ ;  /* 0x0000000000927805 */ /* 0x000fe4000001ff00 */
[----:B------:R-:W-:Y:S02]  /*0e80*/  IABS R51, R103 ;  /* 0x0000006700337213 */ /* 0x000fe40000000000 */
[----:B------:R-:W-:-:S02]  /*0e90*/  CS2R R140, SRZ ;  /* 0x00000000008c7805 */ /* 0x000fc4000001ff00 */
[----:B------:R-:W-:Y:S01]  /*0ea0*/  IABS R53, R101 ;  /* 0x0000006500357213 */ /* 0x000fe20000000000 */
[--C-:B0-----:R-:W-:Y:S01]  /*0eb0*/  IMAD.MOV R10, RZ, RZ, -R9.reuse ;  /* 0x000000ffff0a7224 */ /* 0x101fe200078e0a09 */
[----:B------:R-:W-:Y:S01]  /*0ec0*/  IABS R55, R100 ;  /* 0x0000006400377213 */ /* 0x000fe20000000000 */
[----:B----4-:R-:W-:Y:S01]  /*0ed0*/  IMAD.MOV.U32 R6, RZ, RZ, RZ ;  /* 0x000000ffff067224 */ /* 0x010fe200078e00ff */
[----:B------:R-:W-:Y:S01]  /*0ee0*/  IABS R57, R99 ;  /* 0x0000006300397213 */ /* 0x000fe20000000000 */
[----:B------:R-:W-:Y:S01]  /*0ef0*/  IMAD R11, R10, R19, RZ ;  /* 0x000000130a0b7224 */ /* 0x000fe200078e02ff */
[----:B------:R-:W-:Y:S02]  /*0f00*/  IABS R59, R98 ;  /* 0x00000062003b7213 */ /* 0x000fe40000000000 */
[----:B------:R-:W-:Y:S02]  /*0f10*/  CS2R R142, SRZ ;  /* 0x00000000008e7805 */ /* 0x000fe4000001ff00 */
[----:B------:R-:W-:Y:S01]  /*0f20*/  IABS R61, R69 ;  /* 0x00000045003d7213 */ /* 0x000fe20000000000 */
[----:B------:R-:W-:Y:S01]  /*0f30*/  IMAD.HI.U32 R8, R9, R11, R8 ;  /* 0x0000000b09087227 */ /* 0x000fe200078e0008 */
[----:B------:R-:W-:-:S02]  /*0f40*/  IABS R9, R130 ;  /* 0x0000008200097213 */ /* 0x000fc40000000000 */
[----:B------:R-:W-:Y:S02]  /*0f50*/  CS2R R136, SRZ ;  /* 0x0000000000887805 */ /* 0x000fe4000001ff00 */
[----:B------:R-:W-:Y:S01]  /*0f60*/  IABS R11, R128 ;  /* 0x00000080000b7213 */ /* 0x000fe20000000000 */
[--C-:B-1----:R-:W-:Y:S01]  /*0f70*/  IMAD.MOV R13, RZ, RZ, -R7.reuse ;  /* 0x000000ffff0d7224 */ /* 0x102fe200078e0a07 */
[----:B------:R-:W-:Y:S01]  /*0f80*/  IABS R63, R97 ;  /* 0x00000061003f7213 */ /* 0x000fe20000000000 */
[----:B------:R-:W-:Y:S01]  /*0f90*/  IMAD.HI.U32 R0, R8, R12, RZ ;  /* 0x0000000c08007227 */ /* 0x000fe200078e00ff */
[----:B------:R-:W-:Y:S02]  /*0fa0*/  IABS R67, R96 ;  /* 0x0000006000437213 */ /* 0x000fe40000000000 */
[----:B------:R-:W-:Y:S02]  /*0fb0*/  CS2R R138, SRZ ;  /* 0x00000000008a7805 */ /* 0x000fe4000001ff00 */
[----:B------:R-:W-:Y:S01]  /*0fc0*/  IABS R65, R71 ;  /* 0x0000004700417213 */ /* 0x000fe20000000000 */
[----:B------:R-:W-:Y:S01]  /*0fd0*/  IMAD R5, R13, R4, RZ ;  /* 0x000000040d057224 */ /* 0x000fe200078e02ff */
[----:B------:R-:W-:Y:S01]  /*0fe0*/  IABS R13, R127 ;  /* 0x0000007f000d7213 */ /* 0x000fe20000000000 */
[----:B------:R-:W-:Y:S01]  /*0ff0*/  IMAD.MOV R10, RZ, RZ, -R0 ;  /* 0x000000ffff0a7224 */ /* 0x000fe200078e0a00 */
[----:B------:R-:W-:Y:S01]  /*1000*/  IABS R83, R79 ;  /* 0x0000004f00537213 */ /* 0x000fe20000000000 */
[----:B------:R-:W-:Y:S01]  /*1010*/  IMAD.HI.U32 R5, R7, R5, R6 ;  /* 0x0000000507057227 */ /* 0x000fe200078e0006 */
[----:B------:R-:W-:-:S02]  /*1020*/  IABS R7, R131 ;  /* 0x0000008300077213 */ /* 0x000fc40000000000 */
[----:B------:R-:W-:Y:S02]  /*1030*/  CS2R R134, SRZ ;  /* 0x0000000000867805 */ /* 0x000fe4000001ff00 */
[----:B------:R-:W-:Y:S01]  /*1040*/  IABS R85, R68 ;  /* 0x0000004400557213 */ /* 0x000fe20000000000 */
[C---:B------:R-:W-:Y:S01]  /*1050*/  IMAD R12, R19.reuse, R10, R12 ;  /* 0x0000000a130c7224 */ /* 0x040fe200078e020c */
[----:B------:R-:W-:Y:S01]  /*1060*/  IABS R10, R129 ;  /* 0x00000081000a7213 */ /* 0x000fe20000000000 */
[----:B------:R-:W-:Y:S01]  /*1070*/  IMAD.HI.U32 R8, R8, R14, RZ ;  /* 0x0000000e08087227 */ /* 0x000fe200078e00ff */
[----:B------:R-:W-:Y:S02]  /*1080*/  IABS R87, R70 ;  /* 0x0000004600577213 */ /* 0x000fe40000000000 */
[----:B------:R-:W-:Y:S02]  /*1090*/  CS2R R130, SRZ ;  /* 0x0000000000827805 */ /* 0x000fe4000001ff00 */
[----:B------:R-:W-:Y:S01]  /*10a0*/  ISETP.GT.U32.AND P1, PT, R19, R12, PT ;  /* 0x0000000c1300720c */ /* 0x000fe20003f24070 */
[----:B------:R-:W-:Y:S01]  /*10b0*/  IMAD.MOV R8, RZ, RZ, -R8 ;  /* 0x000000ffff087224 */ /* 0x000fe200078e0a08 */
[----:B------:R-:W-:Y:S01]  /*10c0*/  IABS R89, R72 ;  /* 0x0000004800597213 */ /* 0x000fe20000000000 */
[C---:B------:R-:W-:Y:S01]  /*10d0*/  IMAD.HI.U32 R0, R5.reuse, R7, RZ ;  /* 0x0000000705007227 */ /* 0x040fe200078e00ff */
[----:B------:R-:W-:Y:S01]  /*10e0*/  IABS R91, R76 ;  /* 0x0000004c005b7213 */ /* 0x000fe20000000000 */
[----:B------:R-:W0:Y:S02]  /*10f0*/  LDCU.64 UR4, c[0x0][0x380] ;  /* 0x00007000ff0477ac */ /* 0x000e240008000a00 */
[----:B------:R-:W-:Y:S01]  /*1100*/  IMAD.HI.U32 R6, R5, R9, RZ ;  /* 0x0000000905067227 */ /* 0x000fe200078e00ff */
[----:B------:R-:W1:Y:S03]  /*1110*/  LDCU UR14, c[0x0][0x3a8] ;  /* 0x00007500ff0e77ac */ /* 0x000e660008000800 */
[----:B------:R-:W-:-:S02]  /*1120*/  IMAD R14, R19, R8, R14 ;  /* 0x00000008130e7224 */ /* 0x000fc400078e020e */
[----:B------:R-:W-:Y:S01]  /*1130*/  IMAD.MOV R0, RZ, RZ, -R0 ;  /* 0x000000ffff007224 */ /* 0x000fe200078e0a00 */
[----:B------:R-:W-:Y:S01]  /*1140*/  USHF.R.S32.HI UR7, URZ, 0x5, UR7 ;  /* 0x00000005ff077899 */ /* 0x000fe20008011407 */
[----:B------:R-:W-:Y:S01]  /*1150*/  IMAD.MOV R8, RZ, RZ, -R6 ;  /* 0x000000ffff087224 */ /* 0x000fe200078e0a06 */
[C---:B------:R-:W-:Y:S01]  /*1160*/  ISETP.GT.U32.AND P2, PT, R19.reuse, R14, PT ;  /* 0x0000000e1300720c */ /* 0x040fe20003f44070 */
[----:B------:R-:W-:Y:S02]  /*1170*/  IMAD R6, R4, R0, R7 ;  /* 0x0000000004067224 */ /* 0x000fe400078e0207 */
[----:B------:R-:W-:Y:S02]  /*1180*/  @!P1 IMAD.IADD R12, R12, 0x1, -R19 ;  /* 0x000000010c0c9824 */ /* 0x000fe400078e0a13 */
[C---:B------:R-:W-:Y:S01]  /*1190*/  IMAD R7, R4.reuse, R8, R9 ;  /* 0x0000000804077224 */ /* 0x040fe200078e0209 */
[C---:B------:R-:W-:Y:S01]  /*11a0*/  ISETP.GT.U32.AND P5, PT, R4.reuse, R6, PT ;  /* 0x000000060400720c */ /* 0x040fe20003fa4070 */
[----:B------:R-:W-:Y:S01]  /*11b0*/  IMAD.MOV.U32 R8, RZ, RZ, R10 ;  /* 0x000000ffff087224 */ /* 0x000fe200078e000a */
[----:B------:R-:W-:Y:S01]  /*11c0*/  ISETP.GT.U32.AND P6, PT, R19, R12, PT ;  /* 0x0000000c1300720c */ /* 0x000fe20003fc4070 */
[----:B------:R-:W-:Y:S01]  /*11d0*/  IMAD.HI.U32 R10, R5, R15, RZ ;  /* 0x0000000f050a7227 */ /* 0x000fe200078e00ff */
[----:B------:R-:W-:-:S03]  /*11e0*/  ISETP.GT.U32.AND P1, PT, R4, R7, PT ;  /* 0x000000070400720c */ /* 0x000fc60003f24070 */
[----:B------:R-:W-:-:S04]  /*11f0*/  IMAD.HI.U32 R0, R5, R8, RZ ;  /* 0x0000000805007227 */ /* 0x000fc800078e00ff */
[----:B------:R-:W-:Y:S02]  /*1200*/  @!P2 IMAD.IADD R14, R14, 0x1, -R19 ;  /* 0x000000010e0ea824 */ /* 0x000fe400078e0a13 */
[----:B------:R-:W-:Y:S02]  /*1210*/  IMAD.MOV R9, RZ, RZ, -R0 ;  /* 0x000000ffff097224 */ /* 0x000fe400078e0a00 */
[----:B------:R-:W-:Y:S01]  /*1220*/  IMAD.HI.U32 R0, R5, R11, RZ ;  /* 0x0000000b05007227 */ /* 0x000fe200078e00ff */
[----:B------:R-:W-:-:S03]  /*1230*/  ISETP.GT.U32.AND P4, PT, R19, R14, PT ;  /* 0x0000000e1300720c */ /* 0x000fc60003f84070 */
[----:B------:R-:W-:Y:S02]  /*1240*/  @!P5 IMAD.IADD R6, R6, 0x1, -R4 ;  /* 0x000000010606d824 */ /* 0x000fe400078e0a04 */
[----:B------:R-:W-:Y:S02]  /*1250*/  IMAD R8, R4, R9, R8 ;  /* 0x0000000904087224 */ /* 0x000fe400078e0208 */
[----:B------:R-:W-:Y:S02]  /*1260*/  IMAD.MOV R9, RZ, RZ, -R0 ;  /* 0x000000ffff097224 */ /* 0x000fe400078e0a00 */
[----:B------:R-:W-:Y:S01]  /*1270*/  @!P6 IMAD.IADD R12, R12, 0x1, -R19 ;  /* 0x000000010c0ce824 */ /* 0x000fe200078e0a13 */
[C---:B------:R-:W-:Y:S01]  /*1280*/  ISETP.GT.U32.AND P6, PT, R4.reuse, R6, PT ;  /* 0x000000060400720c */ /* 0x040fe20003fc4070 */
[C---:B------:R-:W-:Y:S01]  /*1290*/  IMAD R9, R4.reuse, R9, R11 ;  /* 0x0000000904097224 */ /* 0x040fe200078e020b */
[----:B------:R-:W-:Y:S01]  /*12a0*/  ISETP.GT.U32.AND P2, PT, R4, R8, PT ;  /* 0x000000080400720c */ /* 0x000fe20003f44070 */
[----:B------:R-:W-:Y:S01]  /*12b0*/  @!P1 IMAD.IADD R7, R7, 0x1, -R4 ;  /* 0x0000000107079824 */ /* 0x000fe200078e0a04 */
[----:B------:R-:W-:Y:S01]  /*12c0*/  ISETP.GE.AND P1, PT, R132, RZ, PT ;  /* 0x000000ff8400720c */ /* 0x000fe20003f26270 */
[----:B------:R-:W-:Y:S01]  /*12d0*/  IMAD.HI.U32 R0, R5, R13, RZ ;  /* 0x0000000d05007227 */ /* 0x000fe200078e00ff */
[----:B------:R-:W-:-:S03]  /*12e0*/  ISETP.GT.U32.AND P5, PT, R4, R9, PT ;  /* 0x000000090400720c */ /* 0x000fc60003fa4070 */
[----:B------:R-:W-:Y:S01]  /*12f0*/  @!P4 IMAD.IADD R14, R14, 0x1, -R19 ;  /* 0x000000010e0ec824 */ /* 0x000fe200078e0a13 */
[----:B------:R-:W-:Y:S01]  /*1300*/  ISETP.GE.AND P4, PT, R133, RZ, PT ;  /* 0x000000ff8500720c */ /* 0x000fe20003f86270 */
[----:B------:R-:W-:Y:S01]  /*1310*/  IMAD.MOV R0, RZ, RZ, -R0 ;  /* 0x000000ffff007224 */ /* 0x000fe200078e0a00 */
[----:B------:R-:W-:Y:S01]  /*1320*/  IABS R19, R124 ;  /* 0x0000007c00137213 */ /* 0x000fe20000000000 */
[----:B------:R-:W-:Y:S01]  /*1330*/  @!P6 IMAD.IADD R6, R6, 0x1, -R4 ;  /* 0x000000010606e824 */ /* 0x000fe200078e0a04 */
[C---:B------:R-:W-:Y:S01]  /*1340*/  ISETP.GT.U32.AND P6, PT, R4.reuse, R7, PT ;  /* 0x000000070400720c */ /* 0x040fe20003fc4070 */
[----:B------:R-:W-:Y:S01]  /*1350*/  IMAD.MOV R11, RZ, RZ, -R10 ;  /* 0x000000ffff0b7224 */ /* 0x000fe200078e0a0a */
[----:B------:R-:W-:Y:S01]  /*1360*/  CS2R R132, SRZ ;  /* 0x0000000000847805 */ /* 0x000fe2000001ff00 */
[C---:B------:R-:W-:Y:S01]  /*1370*/  IMAD R10, R4.reuse, R0, R13 ;  /* 0x00000000040a7224 */ /* 0x040fe200078e020d */
[----:B------:R-:W-:Y:S01]  /*1380*/  LOP3.LUT R13, RZ, R2, RZ, 0x33, !PT ;  /* 0x00000002ff0d7212 */ /* 0x000fe200078e33ff */
[----:B------:R-:W-:Y:S01]  /*1390*/  IMAD R11, R4, R11, R15 ;  /* 0x0000000b040b7224 */ /* 0x000fe200078e020f */
[----:B------:R-:W-:Y:S01]  /*13a0*/  IABS R15, R125 ;  /* 0x0000007d000f7213 */ /* 0x000fe20000000000 */
[----:B------:R-:W-:-:S02]  /*13b0*/  @!P5 IMAD.IADD R9, R9, 0x1, -R4 ;  /* 0x000000010909d824 */ /* 0x000fc400078e0a04 */
[----:B------:R-:W-:Y:S01]  /*13c0*/  @!P1 IMAD.MOV R14, RZ, RZ, -R14 ;  /* 0x000000ffff0e9224 */ /* 0x000fe200078e0a0e */
[C---:B------:R-:W-:Y:S01]  /*13d0*/  ISETP.GT.U32.AND P1, PT, R4.reuse, R10, PT ;  /* 0x0000000a0400720c */ /* 0x040fe20003f24070 */
[----:B------:R-:W-:Y:S01]  /*13e0*/  @!P3 IMAD.MOV R6, RZ, RZ, -R6 ;  /* 0x000000ffff06b224 */ /* 0x000fe200078e0a06 */
[----:B------:R-:W-:Y:S01]  /*13f0*/  ISETP.GT.U32.AND P3, PT, R4, R11, PT ;  /* 0x0000000b0400720c */ /* 0x000fe20003f64070 */
[----:B------:R-:W-:Y:S01]  /*1400*/  @!P2 IMAD.IADD R8, R8, 0x1, -R4 ;  /* 0x000000010808a824 */ /* 0x000fe200078e0a04 */
[----:B------:R-:W-:Y:S01]  /*1410*/  ISETP.NE.AND P2, PT, R2, RZ, PT ;  /* 0x000000ff0200720c */ /* 0x000fe20003f45270 */
[----:B------:R-:W-:Y:S01]  /*1420*/  @!P4 IMAD.MOV R12, RZ, RZ, -R12 ;  /* 0x000000ffff0cc224 */ /* 0x000fe200078e0a0c */
[C---:B------:R-:W-:Y:S01]  /*1430*/  ISETP.GT.U32.AND P4, PT, R4.reuse, R9, PT ;  /* 0x000000090400720c */ /* 0x040fe20003f84070 */
[----:B------:R-:W-:Y:S01]  /*1440*/  @!P6 IMAD.IADD R7, R7, 0x1, -R4 ;  /* 0x000000010707e824 */ /* 0x000fe200078e0a04 */
[----:B------:R-:W-:Y:S01]  /*1450*/  ISETP.GT.U32.AND P5, PT, R4, R8, PT ;  /* 0x000000080400720c */ /* 0x000fe20003fa4070 */
[----:B------:R-:W-:Y:S01]  /*1460*/  IMAD.HI.U32 R36, R5, R49, RZ ;  /* 0x0000003105247227 */ /* 0x000fe200078e00ff */
[----:B------:R-:W-:-:S02]  /*1470*/  SEL R2, R13, R12, !P2 ;  /* 0x0000000c0d027207 */ /* 0x000fc40005000000 */
[----:B------:R-:W-:Y:S01]  /*1480*/  ISETP.GE.AND P6, PT, R128, RZ, PT ;  /* 0x000000ff8000720c */ /* 0x000fe20003fc6270 */
[----:B------:R-:W-:Y:S01]  /*1490*/  IMAD.HI.U32 R12, R5, R15, RZ ;  /* 0x0000000f050c7227 */ /* 0x000fe200078e00ff */
[----:B------:R-:W-:Y:S02]  /*14a0*/  SEL R0, R13, R14, !P2 ;  /* 0x0000000e0d007207 */ /* 0x000fe40005000000 */
[----:B------:R-:W-:Y:S01]  /*14b0*/  ISETP.GE.AND P2, PT, R129, RZ, PT ;  /* 0x000000ff8100720c */ /* 0x000fe20003f46270 */
[----:B------:R-:W-:Y:S01]  /*14c0*/  IMAD.MOV R12, RZ, RZ, -R12 ;  /* 0x000000ffff0c7224 */ /* 0x000fe200078e0a0c */
[----:B------:R-:W-:Y:S01]  /*14d0*/  CS2R R128, SRZ ;  /* 0x0000000000807805 */ /* 0x000fe2000001ff00 */
[--C-:B------:R-:W-:Y:S01]  /*14e0*/  @!P1 IMAD.IADD R10, R10, 0x1, -R4.reuse ;  /* 0x000000010a0a9824 */ /* 0x100fe200078e0a04 */
[----:B------:R-:W-:Y:S01]  /*14f0*/  ISETP.GE.AND P1, PT, R125, RZ, PT ;  /* 0x000000ff7d00720c */ /* 0x000fe20003f26270 */
[--C-:B------:R-:W-:Y:S01]  /*1500*/  @!P3 IMAD.IADD R11, R11, 0x1, -R4.reuse ;  /* 0x000000010b0bb824 */ /* 0x100fe200078e0a04 */
[----:B------:R-:W-:Y:S01]  /*1510*/  ISETP.GE.AND P3, PT, R18, RZ, PT ;  /* 0x000000ff1200720c */ /* 0x000fe20003f66270 */
[--C-:B------:R-:W-:Y:S01]  /*1520*/  @!P4 IMAD.IADD R9, R9, 0x1, -R4.reuse ;  /* 0x000000010909c824 */ /* 0x100fe200078e0a04 */
[----:B------:R-:W-:Y:S01]  /*1530*/  IABS R18, R18 ;  /* 0x0000001200127213 */ /* 0x000fe20000000000 */
[----:B------:R-:W-:Y:S01]  /*1540*/  IMAD R12, R4, R12, R15 ;  /* 0x0000000c040c7224 */ /* 0x000fe200078e020f */
[----:B------:R-:W-:Y:S01]  /*1550*/  ISETP.GE.AND P4, PT, R126, RZ, PT ;  /* 0x000000ff7e00720c */ /* 0x000fe20003f86270 */
[----:B------:R-:W-:Y:S01]  /*1560*/  @!P0 IMAD.MOV R7, RZ, RZ, -R7 ;  /* 0x000000ffff078224 */ /* 0x000fe200078e0a07 */
[----:B------:R-:W-:Y:S01]  /*1570*/  ISETP.GT.U32.AND P0, PT, R4, R10, PT ;  /* 0x0000000a0400720c */ /* 0x000fe20003f04070 */
[----:B------:R-:W-:Y:S01]  /*1580*/  @!P5 IMAD.IADD R8, R8, 0x1, -R4 ;  /* 0x000000010808d824 */ /* 0x000fe200078e0a04 */
[----:B------:R-:W-:Y:S01]  /*1590*/  ISETP.GE.AND P5, PT, R127, RZ, PT ;  /* 0x000000ff7f00720c */ /* 0x000fe20003fa6270 */
[----:B------:R-:W-:Y:S01]  /*15a0*/  @!P6 IMAD.MOV R9, RZ, RZ, -R9 ;  /* 0x000000ffff09e224 */ /* 0x000fe200078e0a09 */
[----:B------:R-:W-:Y:S01]  /*15b0*/  ISETP.GT.U32.AND P6, PT, R4, R12, PT ;  /* 0x0000000c0400720c */ /* 0x000fe20003fc4070 */
[----:B------:R-:W-:Y:S01]  /*15c0*/  IMAD.HI.U32 R13, R5, R18, RZ ;  /* 0x00000012050d7227 */ /* 0x000fe200078e00ff */
[----:B------:R-:W-:-:S03]  /*15d0*/  CS2R R126, SRZ ;  /* 0x00000000007e7805 */ /* 0x000fc6000001ff00 */
[----:B------:R-:W-:Y:S01]  /*15e0*/  @!P2 IMAD.MOV R8, RZ, RZ, -R8 ;  /* 0x000000ffff08a224 */ /* 0x000fe200078e0a08 */
[----:B------:R-:W-:Y:S01]  /*15f0*/  ISETP.GT.U32.AND P2, PT, R4, R11, PT ;  /* 0x0000000b0400720c */ /* 0x000fe20003f44070 */
[----:B------:R-:W-:Y:S02]  /*1600*/  IMAD.MOV R13, RZ, RZ, -R13 ;  /* 0x000000ffff0d7224 */ /* 0x000fe400078e0a0d */
[----:B------:R-:W-:Y:S01]  /*1610*/  @!P0 IMAD.IADD R10, R10, 0x1, -R4 ;  /* 0x000000010a0a8824 */ /* 0x000fe200078e0a04 */
[----:B------:R-:W-:Y:S01]  /*1620*/  ISETP.GE.AND P0, PT, R124, RZ, PT ;  /* 0x000000ff7c00720c */ /* 0x000fe20003f06270 */
[----:B------:R-:W-:Y:S01]  /*1630*/  IMAD R13, R4, R13, R18 ;  /* 0x0000000d040d7224 */ /* 0x000fe200078e0212 */
[----:B------:R-:W-:Y:S01]  /*1640*/  CS2R R124, SRZ ;  /* 0x00000000007c7805 */ /* 0x000fe2000001ff00 */
[----:B------:R-:W-:-:S04]  /*1650*/  IMAD.HI.U32 R14, R5, R19, RZ ;  /* 0x00000013050e7227 */ /* 0x000fc800078e00ff */
[----:B------:R-:W-:Y:S02]  /*1660*/  @!P6 IMAD.IADD R12, R12, 0x1, -R4 ;  /* 0x000000010c0ce824 */ /* 0x000fe400078e0a04 */
[----:B------:R-:W-:Y:S01]  /*1670*/  @!P5 IMAD.MOV R10, RZ, RZ, -R10 ;  /* 0x000000ffff0ad224 */ /* 0x000fe200078e0a0a */
[C---:B------:R-:W-:Y:S01]  /*1680*/  ISETP.GT.U32.AND P5, PT, R4.reuse, R13, PT ;  /* 0x0000000d0400720c */ /* 0x040fe20003fa4070 */
[----:B------:R-:W-:Y:S01]  /*1690*/  IMAD.MOV R14, RZ, RZ, -R14 ;  /* 0x000000ffff0e7224 */ /* 0x000fe200078e0a0e */
[----:B------:R-:W-:Y:S01]  /*16a0*/  ISETP.GT.U32.AND P6, PT, R4, R12, PT ;  /* 0x0000000c0400720c */ /* 0x000fe20003fc4070 */
[----:B------:R-:W-:-:S04]  /*16b0*/  IMAD.HI.U32 R18, R5, R21, RZ ;  /* 0x0000001505127227 */ /* 0x000fc800078e00ff */
[----:B------:R-:W-:Y:S01]  /*16c0*/  @!P2 IMAD.IADD R11, R11, 0x1, -R4 ;  /* 0x000000010b0ba824 */ /* 0x000fe200078e0a04 */
[----:B------:R-:W-:Y:S01]  /*16d0*/  ISETP.GE.AND P2, PT, R123, RZ, PT ;  /* 0x000000ff7b00720c */ /* 0x000fe20003f46270 */
[----:B------:R-:W-:-:S04]  /*16e0*/  IMAD.HI.U32 R15, R5, R20, RZ ;  /* 0x00000014050f7227 */ /* 0x000fc800078e00ff */
[C---:B------:R-:W-:Y:S01]  /*16f0*/  IMAD R14, R4.reuse, R14, R19 ;  /* 0x0000000e040e7224 */ /* 0x040fe200078e0213 */
[----:B------:R-:W-:Y:S01]  /*1700*/  IABS R19, R120 ;  /* 0x0000007800137213 */ /* 0x000fe20000000000 */
[----:B------:R-:W-:Y:S02]  /*1710*/  IMAD.MOV R18, RZ, RZ, -R18 ;  /* 0x000000ffff127224 */ /* 0x000fe400078e0a12 */
[----:B------:R-:W-:Y:S02]  /*1720*/  IMAD.MOV R15, RZ, RZ, -R15 ;  /* 0x000000ffff0f7224 */ /* 0x000fe400078e0a0f */
[----:B------:R-:W-:Y:S01]  /*1730*/  @!P4 IMAD.MOV R11, RZ, RZ, -R11 ;  /* 0x000000ffff0bc224 */ /* 0x000fe200078e0a0b */
[C---:B------:R-:W-:Y:S01]  /*1740*/  ISETP.GT.U32.AND P4, PT, R4.reuse, R14, PT ;  /* 0x0000000e0400720c */ /* 0x040fe20003f84070 */
[C---:B------:R-:W-:Y:S02]  /*1750*/  IMAD R18, R4.reuse, R18, R21 ;  /* 0x0000001204127224 */ /* 0x040fe400078e0215 */
[----:B------:R-:W-:-:S02]  /*1760*/  IMAD R15, R4, R15, R20 ;  /* 0x0000000f040f7224 */ /* 0x000fc400078e0214 */
[--C-:B------:R-:W-:Y:S01]  /*1770*/  @!P5 IMAD.IADD R13, R13, 0x1, -R4.reuse ;  /* 0x000000010d0dd824 */ /* 0x100fe200078e0a04 */
[----:B------:R-:W-:Y:S01]  /*1780*/  ISETP.GT.U32.AND P5, PT, R4, R18, PT ;  /* 0x000000120400720c */ /* 0x000fe20003fa4070 */
[----:B------:R-:W-:Y:S01]  /*1790*/  @!P6 IMAD.IADD R12, R12, 0x1, -R4 ;  /* 0x000000010c0ce824 */ /* 0x000fe200078e0a04 */
[----:B------:R-:W-:Y:S01]  /*17a0*/  ISETP.GT.U32.AND P6, PT, R4, R15, PT ;  /* 0x0000000f0400720c */ /* 0x000fe20003fc4070 */
[----:B------:R-:W-:Y:S02]  /*17b0*/  IMAD.MOV.U32 R21, RZ, RZ, R19 ;  /* 0x000000ffff157224 */ /* 0x000fe400078e0013 */
[----:B------:R-:W-:Y:S02]  /*17c0*/  @!P1 IMAD.MOV R12, RZ, RZ, -R12 ;  /* 0x000000ffff0c9224 */ /* 0x000fe400078e0a0c */
[----:B------:R-:W-:Y:S01]  /*17d0*/  @!P4 IMAD.IADD R14, R14, 0x1, -R4 ;  /* 0x000000010e0ec824 */ /* 0x000fe200078e0a04 */
[----:B------:R-:W-:Y:S01]  /*17e0*/  ISETP.GT.U32.AND P4, PT, R4, R13, PT ;  /* 0x0000000d0400720c */ /* 0x000fe20003f84070 */
[----:B------:R-:W-:-:S03]  /*17f0*/  IMAD.HI.U32 R20, R5, R21, RZ ;  /* 0x0000001505147227 */ /* 0x000fc600078e00ff */
[----:B------:R-:W-:Y:S01]  /*1800*/  ISETP.GT.U32.AND P1, PT, R4, R14, PT ;  /* 0x0000000e0400720c */ /* 0x000fe20003f24070 */
[----:B------:R-:W-:Y:S02]  /*1810*/  @!P5 IMAD.IADD R18, R18, 0x1, -R4 ;  /* 0x000000011212d824 */ /* 0x000fe400078e0a04 */
[----:B------:R-:W-:Y:S02]  /*1820*/  IMAD.MOV R20, RZ, RZ, -R20 ;  /* 0x000000ffff147224 */ /* 0x000fe400078e0a14 */
[----:B------:R-:W-:Y:S01]  /*1830*/  @!P6 IMAD.IADD R15, R15, 0x1, -R4 ;  /* 0x000000010f0fe824 */ /* 0x000fe200078e0a04 */
[C---:B------:R-:W-:Y:S01]  /*1840*/  ISETP.GT.U32.AND P5, PT, R4.reuse, R18, PT ;  /* 0x000000120400720c */ /* 0x040fe20003fa4070 */
[C---:B------:R-:W-:Y:S02]  /*1850*/  IMAD R20, R4.reuse, R20, R21 ;  /* 0x0000001404147224 */ /* 0x040fe400078e0215 */
[----:B------:R-:W-:Y:S01]  /*1860*/  IMAD.HI.U32 R21, R5, R23, RZ ;  /* 0x0000001705157227 */ /* 0x000fe200078e00ff */
[----:B------:R-:W-:-:S03]  /*1870*/  ISETP.GT.U32.AND P6, PT, R4, R15, PT ;  /* 0x0000000f0400720c */ /* 0x000fc60003fc4070 */
[----:B------:R-:W-:Y:S02]  /*1880*/  IMAD.MOV R21, RZ, RZ, -R21 ;  /* 0x000000ffff157224 */ /* 0x000fe400078e0a15 */
[----:B------:R-:W-:Y:S01]  /*1890*/  @!P1 IMAD.IADD R14, R14, 0x1, -R4 ;  /* 0x000000010e0e9824 */ /* 0x000fe200078e0a04 */
[C---:B------:R-:W-:Y:S01]  /*18a0*/  ISETP.GT.U32.AND P1, PT, R4.reuse, R20, PT ;  /* 0x000000140400720c */ /* 0x040fe20003f24070 */
[----:B------:R-:W-:Y:S02]  /*18b0*/  IMAD R21, R4, R21, R23 ;  /* 0x0000001504157224 */ /* 0x000fe400078e0217 */
[----:B------:R-:W-:-:S04]  /*18c0*/  IMAD.HI.U32 R19, R5, R22, RZ ;  /* 0x0000001605137227 */ /* 0x000fc800078e00ff */
[--C-:B------:R-:W-:Y:S01]  /*18d0*/  @!P5 IMAD.IADD R18, R18, 0x1, -R4.reuse ;  /* 0x000000011212d824 */ /* 0x100fe200078e0a04 */
[----:B------:R-:W-:Y:S01]  /*18e0*/  ISETP.GT.U32.AND P5, PT, R4, R21, PT ;  /* 0x000000150400720c */ /* 0x000fe20003fa4070 */
[----:B------:R-:W-:Y:S02]  /*18f0*/  IMAD.MOV R19, RZ, RZ, -R19 ;  /* 0x000000ffff137224 */ /* 0x000fe400078e0a13 */
[----:B------:R-:W-:Y:S01]  /*1900*/  @!P6 IMAD.IADD R15, R15, 0x1, -R4 ;  /* 0x000000010f0fe824 */ /* 0x000fe200078e0a04 */
[----:B------:R-:W-:Y:S01]  /*1910*/  ISETP.GE.AND P6, PT, R122, RZ, PT ;  /* 0x000000ff7a00720c */ /* 0x000fe20003fc6270 */
[----:B------:R-:W-:Y:S01]  /*1920*/  IMAD R19, R4, R19, R22 ;  /* 0x0000001304137224 */ /* 0x000fe200078e0216 */
[----:B------:R-:W-:Y:S01]  /*1930*/  CS2R R122, SRZ ;  /* 0x00000000007a7805 */ /* 0x000fe2000001ff00 */
[----:B------:R-:W-:-:S04]  /*1940*/  IMAD.HI.U32 R22, R5, R24, RZ ;  /* 0x0000001805167227 */ /* 0x000fc800078e00ff */
[----:B------:R-:W-:Y:S02]  /*1950*/  IMAD.MOV R23, RZ, RZ, -R22 ;  /* 0x000000ffff177224 */ /* 0x000fe400078e0a16 */
[----:B------:R-:W-:Y:S01]  /*1960*/  @!P1 IMAD.IADD R20, R20, 0x1, -R4 ;  /* 0x0000000114149824 */ /* 0x000fe200078e0a04 */
[----:B------:R-:W-:Y:S01]  /*1970*/  ISETP.GE.AND P1, PT, R120, RZ, PT ;  /* 0x000000ff7800720c */ /* 0x000fe20003f26270 */
[C---:B------:R-:W-:Y:S02]  /*1980*/  IMAD R22, R4.reuse, R23, R24 ;  /* 0x0000001704167224 */ /* 0x040fe400078e0218 */
[----:B------:R-:W-:Y:S01]  /*1990*/  @!P5 IMAD.IADD R21, R21, 0x1, -R4 ;  /* 0x000000011515d824 */ /* 0x000fe200078e0a04 */
[----:B------:R-:W-:Y:S01]  /*19a0*/  ISETP.GT.U32.AND P5, PT, R4, R20, PT ;  /* 0x000000140400720c */ /* 0x000fe20003fa4070 */
[----:B------:R-:W-:-:S04]  /*19b0*/  IMAD.HI.U32 R23, R5, R25, RZ ;  /* 0x0000001905177227 */ /* 0x000fc800078e00ff */
[----:B------:R-:W-:Y:S01]  /*19c0*/  @!P6 IMAD.MOV R18, RZ, RZ, -R18 ;  /* 0x000000ffff12e224 */ /* 0x000fe200078e0a12 */
[----:B------:R-:W-:Y:S01]  /*19d0*/  ISETP.GT.U32.AND P6, PT, R4, R22, PT ;  /* 0x000000160400720c */ /* 0x000fe20003fc4070 */
[----:B------:R-:W-:-:S04]  /*19e0*/  IMAD.HI.U32 R24, R5, R26, RZ ;  /* 0x0000001a05187227 */ /* 0x000fc800078e00ff */
[----:B------:R-:W-:Y:S02]  /*19f0*/  IMAD.MOV R23, RZ, RZ, -R23 ;  /* 0x000000ffff177224 */ /* 0x000fe400078e0a17 */
[----:B------:R-:W-:Y:S02]  /*1a00*/  IMAD.MOV R27, RZ, RZ, -R24 ;  /* 0x000000ffff1b7224 */ /* 0x000fe400078e0a18 */
[C---:B------:R-:W-:Y:S02]  /*1a10*/  IMAD R23, R4.reuse, R23, R25 ;  /* 0x0000001704177224 */ /* 0x040fe400078e0219 */
[----:B------:R-:W-:Y:S01]  /*1a20*/  IMAD R24, R4, R27, R26 ;  /* 0x0000001b04187224 */ /* 0x000fe200078e021a */
[----:B------:R-:W-:Y:S01]  /*1a30*/  IABS R27, R115 ;  /* 0x00000073001b7213 */ /* 0x000fe20000000000 */
[--C-:B------:R-:W-:Y:S01]  /*1a40*/  @!P5 IMAD.IADD R20, R20, 0x1, -R4.reuse ;  /* 0x000000011414d824 */ /* 0x100fe200078e0a04 */
[----:B------:R-:W-:Y:S01]  /*1a50*/  ISETP.GT.U32.AND P5, PT, R4, R23, PT ;  /* 0x000000170400720c */ /* 0x000fe20003fa4070 */
[----:B------:R-:W-:Y:S01]  /*1a60*/  @!P6 IMAD.IADD R22, R22, 0x1, -R4 ;  /* 0x000000011616e824 */ /* 0x000fe200078e0a04 */
[----:B------:R-:W-:Y:S01]  /*1a70*/  ISETP.GT.U32.AND P6, PT, R4, R24, PT ;  /* 0x000000180400720c */ /* 0x000fe20003fc4070 */
[----:B------:R-:W-:-:S04]  /*1a80*/  IMAD.HI.U32 R26, R5, R28, RZ ;  /* 0x0000001c051a7227 */ /* 0x000fc800078e00ff */
[----:B------:R-:W-:Y:S02]  /*1a90*/  IMAD.MOV R29, RZ, RZ, -R26 ;  /* 0x000000ffff1d7224 */ /* 0x000fe400078e0a1a */
[----:B------:R-:W-:-:S04]  /*1aa0*/  IMAD.HI.U32 R25, R5, R27, RZ ;  /* 0x0000001b05197227 */ /* 0x000fc800078e00ff */
[--C-:B------:R-:W-:Y:S01]  /*1ab0*/  @!P5 IMAD.IADD R23, R23, 0x1, -R4.reuse ;  /* 0x000000011717d824 */ /* 0x100fe200078e0a04 */
[----:B------:R-:W-:Y:S01]  /*1ac0*/  ISETP.GT.U32.AND P5, PT, R4, R22, PT ;  /* 0x000000160400720c */ /* 0x000fe20003fa4070 */
[----:B------:R-:W-:Y:S02]  /*1ad0*/  @!P6 IMAD.IADD R24, R24, 0x1, -R4 ;  /* 0x000000011818e824 */ /* 0x000fe400078e0a04 */
[C---:B------:R-:W-:Y:S01]  /*1ae0*/  IMAD R26, R4.reuse, R29, R28 ;  /* 0x0000001d041a7224 */ /* 0x040fe200078e021c */
[C---:B------:R-:W-:Y:S01]  /*1af0*/  ISETP.GT.U32.AND P6, PT, R4.reuse, R23, PT ;  /* 0x000000170400720c */ /* 0x040fe20003fc4070 */
[----:B------:R-:W-:Y:S02]  /*1b00*/  IMAD.MOV R25, RZ, RZ, -R25 ;  /* 0x000000ffff197224 */ /* 0x000fe400078e0a19 */
[----:B------:R-:W-:Y:S01]  /*1b10*/  @!P1 IMAD.MOV R20, RZ, RZ, -R20 ;  /* 0x000000ffff149224 */ /* 0x000fe200078e0a14 */
[C---:B------:R-:W-:Y:S01]  /*1b20*/  ISETP.GT.U32.AND P1, PT, R4.reuse, R24, PT ;  /* 0x000000180400720c */ /* 0x040fe20003f24070 */
[----:B------:R-:W-:-:S02]  /*1b30*/  IMAD R25, R4, R25, R27 ;  /* 0x0000001904197224 */ /* 0x000fc400078e021b */
[----:B------:R-:W-:-:S04]  /*1b40*/  IMAD.HI.U32 R27, R5, R30, RZ ;  /* 0x0000001e051b7227 */ /* 0x000fc800078e00ff */
[----:B------:R-:W-:Y:S02]  /*1b50*/  IMAD.MOV R27, RZ, RZ, -R27 ;  /* 0x000000ffff1b7224 */ /* 0x000fe400078e0a1b */
[----:B------:R-:W-:Y:S01]  /*1b60*/  @!P6 IMAD.IADD R23, R23, 0x1, -R4 ;  /* 0x000000011717e824 */ /* 0x000fe200078e0a04 */
[C---:B------:R-:W-:Y:S01]  /*1b70*/  ISETP.GT.U32.AND P6, PT, R4.reuse, R26, PT ;  /* 0x0000001a0400720c */ /* 0x040fe20003fc4070 */
[C---:B------:R-:W-:Y:S01]  /*1b80*/  IMAD R27, R4.reuse, R27, R30 ;  /* 0x0000001b041b7224 */ /* 0x040fe200078e021e */
[----:B------:R-:W-:Y:S01]  /*1b90*/  IABS R30, R112 ;  /* 0x00000070001e7213 */ /* 0x000fe20000000000 */
[--C-:B------:R-:W-:Y:S01]  /*1ba0*/  @!P4 IMAD.IADD R13, R13, 0x1, -R4.reuse ;  /* 0x000000010d0dc824 */ /* 0x100fe200078e0a04 */
[----:B------:R-:W-:Y:S01]  /*1bb0*/  ISETP.GT.U32.AND P4, PT, R4, R19, PT ;  /* 0x000000130400720c */ /* 0x000fe20003f84070 */
[----:B------:R-:W-:Y:S01]  /*1bc0*/  @!P1 IMAD.IADD R24, R24, 0x1, -R4 ;  /* 0x0000000118189824 */ /* 0x000fe200078e0a04 */
[----:B------:R-:W-:Y:S01]  /*1bd0*/  ISETP.GT.U32.AND P1, PT, R4, R27, PT ;  /* 0x0000001b0400720c */ /* 0x000fe20003f24070 */
[----:B------:R-:W-:-:S04]  /*1be0*/  IMAD.HI.U32 R28, R5, R30, RZ ;  /* 0x0000001e051c7227 */ /* 0x000fc800078e00ff */
[----:B------:R-:W-:Y:S02]  /*1bf0*/  IMAD.MOV R31, RZ, RZ, -R28 ;  /* 0x000000ffff1f7224 */ /* 0x000fe400078e0a1c */
[----:B------:R-:W-:Y:S02]  /*1c00*/  @!P6 IMAD.IADD R26, R26, 0x1, -R4 ;  /* 0x000000011a1ae824 */ /* 0x000fe400078e0a04 */
[C---:B------:R-:W-:Y:S02]  /*1c10*/  IMAD R28, R4.reuse, R31, R30 ;  /* 0x0000001f041c7224 */ /* 0x040fe400078e021e */
[--C-:B------:R-:W-:Y:S01]  /*1c20*/  @!P4 IMAD.IADD R19, R19, 0x1, -R4.reuse ;  /* 0x000000011313c824 */ /* 0x100fe200078e0a04 */
[C---:B------:R-:W-:Y:S01]  /*1c30*/  ISETP.GT.U32.AND P6, PT, R4.reuse, R26, PT ;  /* 0x0000001a0400720c */ /* 0x040fe20003fc4070 */
[----:B------:R-:W-:Y:S01]  /*1c40*/  @!P1 IMAD.IADD R27, R27, 0x1, -R4 ;  /* 0x000000011b1b9824 */ /* 0x000fe200078e0a04 */
[----:B------:R-:W-:Y:S01]  /*1c50*/  ISETP.GE.AND P4, PT, R121, RZ, PT ;  /* 0x000000ff7900720c */ /* 0x000fe20003f86270 */
[----:B------:R-:W-:Y:S01]  /*1c60*/  @!P3 IMAD.MOV R13, RZ, RZ, -R13 ;  /* 0x000000ffff0db224 */ /* 0x000fe200078e0a0d */
[C---:B------:R-:W-:Y:S01]  /*1c70*/  ISETP.GT.U32.AND P3, PT, R4.reuse, R19, PT ;  /* 0x000000130400720c */ /* 0x040fe20003f64070 */
[----:B------:R-:W-:Y:S01]  /*1c80*/  IMAD.HI.U32 R30, R5, R33, RZ ;  /* 0x00000021051e7227 */ /* 0x000fe200078e00ff */
[----:B------:R-:W-:-:S02]  /*1c90*/  ISETP.GT.U32.AND P1, PT, R4, R27, PT ;  /* 0x0000001b0400720c */ /* 0x000fc40003f24070 */
[----:B------:R-:W-:Y:S01]  /*1ca0*/  CS2R R120, SRZ ;  /* 0x0000000000787805 */ /* 0x000fe2000001ff00 */
[----:B------:R-:W-:-:S04]  /*1cb0*/  IMAD.HI.U32 R29, R5, R32, RZ ;  /* 0x00000020051d7227 */ /* 0x000fc800078e00ff */
[----:B------:R-:W-:Y:S01]  /*1cc0*/  @!P6 IMAD.IADD R26, R26, 0x1, -R4 ;  /* 0x000000011a1ae824 */ /* 0x000fe200078e0a04 */
[C---:B------:R-:W-:Y:S01]  /*1cd0*/  ISETP.GT.U32.AND P6, PT, R4.reuse, R28, PT ;  /* 0x0000001c0400720c */ /* 0x040fe20003fc4070 */
[----:B------:R-:W-:Y:S01]  /*1ce0*/  @!P0 IMAD.MOV R14, RZ, RZ, -R14 ;  /* 0x000000ffff0e8224 */ /* 0x000fe200078e0a0e */
[----:B------:R-:W-:Y:S01]  /*1cf0*/  ISETP.GT.U32.AND P0, PT, R4, R21, PT ;  /* 0x000000150400720c */ /* 0x000fe20003f04070 */
[----:B------:R-:W-:Y:S02]  /*1d00*/  IMAD.MOV R30, RZ, RZ, -R30 ;  /* 0x000000ffff1e7224 */ /* 0x000fe400078e0a1e */
[----:B------:R-:W-:Y:S01]  /*1d10*/  @!P5 IMAD.IADD R22, R22, 0x1, -R4 ;  /* 0x000000011616d824 */ /* 0x000fe200078e0a04 */
[C---:B------:R-:W-:Y:S01]  /*1d20*/  ISETP.GT.U32.AND P5, PT, R4.reuse, R25, PT ;  /* 0x000000190400720c */ /* 0x040fe20003fa4070 */
[----:B------:R-:W-:Y:S02]  /*1d30*/  IMAD.MOV R29, RZ, RZ, -R29 ;  /* 0x000000ffff1d7224 */ /* 0x000fe400078e0a1d */
[----:B------:R-:W-:-:S02]  /*1d40*/  IMAD R30, R4, R30, R33 ;  /* 0x0000001e041e7224 */ /* 0x000fc400078e0221 */
[----:B------:R-:W-:Y:S02]  /*1d50*/  IMAD R29, R4, R29, R32 ;  /* 0x0000001d041d7224 */ /* 0x000fe400078e0220 */
[--C-:B------:R-:W-:Y:S01]  /*1d60*/  @!P3 IMAD.IADD R19, R19, 0x1, -R4.reuse ;  /* 0x000000011313b824 */ /* 0x100fe200078e0a04 */
[----:B------:R-:W-:Y:S01]  /*1d70*/  ISETP.GE.AND P3, PT, R118, RZ, PT ;  /* 0x000000ff7600720c */ /* 0x000fe20003f66270 */
[--C-:B------:R-:W-:Y:S01]  /*1d80*/  @!P6 IMAD.IADD R28, R28, 0x1, -R4.reuse ;  /* 0x000000011c1ce824 */ /* 0x100fe200078e0a04 */
[C---:B------:R-:W-:Y:S01]  /*1d90*/  ISETP.GT.U32.AND P6, PT, R4.reuse, R30, PT ;  /* 0x0000001e0400720c */ /* 0x040fe20003fc4070 */
[----:B------:R-:W-:Y:S01]  /*1da0*/  @!P2 IMAD.MOV R15, RZ, RZ, -R15 ;  /* 0x000000ffff0fa224 */ /* 0x000fe200078e0a0f */
[----:B------:R-:W-:Y:S01]  /*1db0*/  ISETP.GE.AND P2, PT, R119, RZ, PT ;  /* 0x000000ff7700720c */ /* 0x000fe20003f46270 */
[----:B------:R-:W-:Y:S01]  /*1dc0*/  @!P1 IMAD.IADD R27, R27, 0x1, -R4 ;  /* 0x000000011b1b9824 */ /* 0x000fe200078e0a04 */
[----:B------:R-:W-:Y:S01]  /*1dd0*/  ISETP.GT.U32.AND P1, PT, R4, R29, PT ;  /* 0x0000001d0400720c */ /* 0x000fe20003f24070 */
[----:B------:R-:W-:Y:S01]  /*1de0*/  IMAD.HI.U32 R32, R5, R35, RZ ;  /* 0x0000002305207227 */ /* 0x000fe200078e00ff */
[----:B------:R-:W-:-:S03]  /*1df0*/  CS2R R118, SRZ ;  /* 0x0000000000767805 */ /* 0x000fc6000001ff00 */
[----:B------:R-:W-:-:S04]  /*1e00*/  IMAD.HI.U32 R31, R5, R34, RZ ;  /* 0x00000022051f7227 */ /* 0x000fc800078e00ff */
[----:B------:R-:W-:Y:S01]  /*1e10*/  @!P4 IMAD.MOV R19, RZ, RZ, -R19 ;  /* 0x000000ffff13c224 */ /* 0x000fe200078e0a13 */
[----:B------:R-:W-:Y:S01]  /*1e20*/  ISETP.GE.AND P4, PT, R116, RZ, PT ;  /* 0x000000ff7400720c */ /* 0x000fe20003f86270 */
[----:B------:R-:W-:Y:S01]  /*1e30*/  @!P0 IMAD.IADD R21, R21, 0x1, -R4 ;  /* 0x0000000115158824 */ /* 0x000fe200078e0a04 */
[----:B------:R-:W-:Y:S01]  /*1e40*/  ISETP.GE.AND P0, PT, R117, RZ, PT ;  /* 0x000000ff7500720c */ /* 0x000fe20003f06270 */
[----:B------:R-:W-:Y:S01]  /*1e50*/  IMAD.MOV R32, RZ, RZ, -R32 ;  /* 0x000000ffff207224 */ /* 0x000fe200078e0a20 */
[----:B------:R-:W-:Y:S01]  /*1e60*/  CS2R R116, SRZ ;  /* 0x0000000000747805 */ /* 0x000fe2000001ff00 */
[----:B------:R-:W-:Y:S02]  /*1e70*/  @!P5 IMAD.IADD R25, R25, 0x1, -R4 ;  /* 0x000000011919d824 */ /* 0x000fe400078e0a04 */
[----:B------:R-:W-:Y:S02]  /*1e80*/  IMAD.MOV R31, RZ, RZ, -R31 ;  /* 0x000000ffff1f7224 */ /* 0x000fe400078e0a1f */
[C---:B------:R-:W-:Y:S01]  /*1e90*/  IMAD R32, R4.reuse, R32, R35 ;  /* 0x0000002004207224 */ /* 0x040fe200078e0223 */
[C---:B------:R-:W-:Y:S01]  /*1ea0*/  ISETP.GT.U32.AND P5, PT, R4.reuse, R25, PT ;  /* 0x000000190400720c */ /* 0x040fe20003fa4070 */
[----:B------:R-:W-:-:S02]  /*1eb0*/  IMAD R31, R4, R31, R34 ;  /* 0x0000001f041f7224 */ /* 0x000fc400078e0222 */
[----:B------:R-:W-:Y:S01]  /*1ec0*/  @!P6 IMAD.IADD R30, R30, 0x1, -R4 ;  /* 0x000000011e1ee824 */ /* 0x000fe200078e0a04 */
[----:B------:R-:W-:Y:S01]  /*1ed0*/  ISETP.GT.U32.AND P6, PT, R4, R32, PT ;  /* 0x000000200400720c */ /* 0x000fe20003fc4070 */
[----:B------:R-:W-:Y:S01]  /*1ee0*/  @!P2 IMAD.MOV R21, RZ, RZ, -R21 ;  /* 0x000000ffff15a224 */ /* 0x000fe200078e0a15 */
[----:B------:R-:W-:Y:S01]  /*1ef0*/  ISETP.GE.AND P2, PT, R115, RZ, PT ;  /* 0x000000ff7300720c */ /* 0x000fe20003f46270 */
[----:B------:R-:W-:Y:S01]  /*1f00*/  @!P3 IMAD.MOV R22, RZ, RZ, -R22 ;  /* 0x000000ffff16b224 */ /* 0x000fe200078e0a16 */
[----:B------:R-:W-:Y:S01]  /*1f10*/  ISETP.GE.AND P3, PT, R114, RZ, PT ;  /* 0x000000ff7200720c */ /* 0x000fe20003f66270 */
[----:B------:R-:W-:Y:S01]  /*1f20*/  @!P1 IMAD.IADD R29, R29, 0x1, -R4 ;  /* 0x000000011d1d9824 */ /* 0x000fe200078e0a04 */
[C---:B------:R-:W-:Y:S01]  /*1f30*/  ISETP.GT.U32.AND P1, PT, R4.reuse, R31, PT ;  /* 0x0000001f0400720c */ /* 0x040fe20003f24070 */
[----:B------:R-:W-:Y:S01]  /*1f40*/  @!P4 IMAD.MOV R24, RZ, RZ, -R24 ;  /* 0x000000ffff18c224 */ /* 0x000fe200078e0a18 */
[----:B------:R-:W-:Y:S01]  /*1f50*/  ISETP.GT.U32.AND P4, PT, R4, R28, PT ;  /* 0x0000001c0400720c */ /* 0x000fe20003f84070 */
[----:B------:R-:W-:Y:S01]  /*1f60*/  @!P0 IMAD.MOV R23, RZ, RZ, -R23 ;  /* 0x000000ffff178224 */ /* 0x000fe200078e0a17 */
[----:B------:R-:W-:Y:S01]  /*1f70*/  ISETP.GE.AND P0, PT, R113, RZ, PT ;  /* 0x000000ff7100720c */ /* 0x000fe20003f06270 */
[----:B------:R-:W-:Y:S01]  /*1f80*/  IMAD.HI.U32 R33, R5, R37, RZ ;  /* 0x0000002505217227 */ /* 0x000fe200078e00ff */
[----:B------:R-:W-:-:S03]  /*1f90*/  CS2R R114, SRZ ;  /* 0x0000000000727805 */ /* 0x000fc6000001ff00 */
[----:B------:R-:W-:Y:S02]  /*1fa0*/  IMAD.MOV R33, RZ, RZ, -R33 ;  /* 0x000000ffff217224 */ /* 0x000fe400078e0a21 */
[--C-:B------:R-:W-:Y:S01]  /*1fb0*/  @!P5 IMAD.IADD R25, R25, 0x1, -R4.reuse ;  /* 0x000000011919d824 */ /* 0x100fe200078e0a04 */
[----:B------:R-:W-:Y:S01]  /*1fc0*/  ISETP.GE.AND P5, PT, R112, RZ, PT ;  /* 0x000000ff7000720c */ /* 0x000fe20003fa6270 */
[----:B------:R-:W-:Y:S01]  /*1fd0*/  IMAD R33, R4, R33, R37 ;  /* 0x0000002104217224 */ /* 0x000fe200078e0225 */
[----:B------:R-:W-:Y:S01]  /*1fe0*/  CS2R R112, SRZ ;  /* 0x0000000000707805 */ /* 0x000fe2000001ff00 */
[--C-:B------:R-:W-:Y:S02]  /*1ff0*/  @!P6 IMAD.IADD R32, R32, 0x1, -R4.reuse ;  /* 0x000000012020e824 */ /* 0x100fe400078e0a04 */
[----:B------:R-:W-:Y:S01]  /*2000*/  @!P1 IMAD.IADD R31, R31, 0x1, -R4 ;  /* 0x000000011f1f9824 */ /* 0x000fe200078e0a04 */
[----:B------:R-:W-:Y:S01]  /*2010*/  ISETP.GE.AND P1, PT, R111, RZ, PT ;  /* 0x000000ff6f00720c */ /* 0x000fe20003f26270 */
[----:B------:R-:W-:Y:S01]  /*2020*/  @!P2 IMAD.MOV R25, RZ, RZ, -R25 ;  /* 0x000000ffff19a224 */ /* 0x000fe200078e0a19 */
[C---:B------:R-:W-:Y:S01]  /*2030*/  ISETP.GT.U32.AND P2, PT, R4.reuse, R29, PT ;  /* 0x0000001d0400720c */ /* 0x040fe20003f44070 */
[----:B------:R-:W-:Y:S01]  /*2040*/  @!P3 IMAD.MOV R26, RZ, RZ, -R26 ;  /* 0x000000ffff1ab224 */ /* 0x000fe200078e0a1a */
[C---:B------:R-:W-:Y:S01]  /*2050*/  ISETP.GT.U32.AND P3, PT, R4.reuse, R30, PT ;  /* 0x0000001e0400720c */ /* 0x040fe20003f64070 */
[----:B------:R-:W-:Y:S01]  /*2060*/  IMAD.HI.U32 R34, R5, R38, RZ ;  /* 0x0000002605227227 */ /* 0x000fe200078e00ff */
[----:B------:R-:W-:-:S03]  /*2070*/  ISETP.GT.U32.AND P6, PT, R4, R32, PT ;  /* 0x000000200400720c */ /* 0x000fc60003fc4070 */
[----:B------:R-:W-:-:S04]  /*2080*/  IMAD.HI.U32 R35, R5, R48, RZ ;  /* 0x0000003005237227 */ /* 0x000fc800078e00ff */
[----:B------:R-:W-:Y:S01]  /*2090*/  @!P4 IMAD.IADD R28, R28, 0x1, -R4 ;  /* 0x000000011c1cc824 */ /* 0x000fe200078e0a04 */
[C---:B------:R-:W-:Y:S01]  /*20a0*/  ISETP.GT.U32.AND P4, PT, R4.reuse, R33, PT ;  /* 0x000000210400720c */ /* 0x040fe20003f84070 */
[----:B------:R-:W-:Y:S01]  /*20b0*/  @!P0 IMAD.MOV R27, RZ, RZ, -R27 ;  /* 0x000000ffff1b8224 */ /* 0x000fe200078e0a1b */
[C---:B------:R-:W-:Y:S01]  /*20c0*/  ISETP.GT.U32.AND P0, PT, R4.reuse, R31, PT ;  /* 0x0000001f0400720c */ /* 0x040fe20003f04070 */
[----:B------:R-:W-:Y:S02]  /*20d0*/  IMAD.MOV R39, RZ, RZ, -R34 ;  /* 0x000000ffff277224 */ /* 0x000fe400078e0a22 */
[----:B------:R-:W-:Y:S02]  /*20e0*/  IMAD.MOV R35, RZ, RZ, -R35 ;  /* 0x000000ffff237224 */ /* 0x000fe400078e0a23 */
[----:B------:R-:W-:Y:S02]  /*20f0*/  IMAD.MOV R36, RZ, RZ, -R36 ;  /* 0x000000ffff247224 */ /* 0x000fe400078e0a24 */
[C---:B------:R-:W-:Y:S01]  /*2100*/  IMAD R34, R4.reuse, R39, R38 ;  /* 0x0000002704227224 */ /* 0x040fe200078e0226 */
[----:B------:R-:W-:Y:S01]  /*2110*/  IABS R39, R104 ;  /* 0x0000006800277213 */ /* 0x000fe20000000000 */
[C---:B------:R-:W-:Y:S01]  /*2120*/  IMAD R35, R4.reuse, R35, R48 ;  /* 0x0000002304237224 */ /* 0x040fe200078e0230 */
[----:B------:R-:W-:Y:S01]  /*2130*/  IABS R48, R105 ;  /* 0x0000006900307213 */ /* 0x000fe20000000000 */
[----:B------:R-:W-:-:S02]  /*2140*/  IMAD R36, R4, R36, R49 ;  /* 0x0000002404247224 */ /* 0x000fc400078e0231 */
[--C-:B------:R-:W-:Y:S01]  /*2150*/  @!P2 IMAD.IADD R29, R29, 0x1, -R4.reuse ;  /* 0x000000011d1da824 */ /* 0x100fe200078e0a04 */
[----:B------:R-:W-:Y:S01]  /*2160*/  ISETP.GT.U32.AND P2, PT, R4, R34, PT ;  /* 0x000000220400720c */ /* 0x000fe20003f44070 */
[--C-:B------:R-:W-:Y:S01]  /*2170*/  @!P3 IMAD.IADD R30, R30, 0x1, -R4.reuse ;  /* 0x000000011e1eb824 */ /* 0x100fe200078e0a04 */
[----:B------:R-:W-:Y:S01]  /*2180*/  ISETP.GT.U32.AND P3, PT, R4, R35, PT ;  /* 0x000000230400720c */ /* 0x000fe20003f64070 */
[--C-:B------:R-:W-:Y:S01]  /*2190*/  @!P6 IMAD.IADD R32, R32, 0x1, -R4.reuse ;  /* 0x000000012020e824 */ /* 0x100fe200078e0a04 */
[----:B------:R-:W-:Y:S01]  /*21a0*/  ISETP.GT.U32.AND P6, PT, R4, R36, PT ;  /* 0x000000240400720c */ /* 0x000fe20003fc4070 */
[--C-:B------:R-:W-:Y:S01]  /*21b0*/  @!P4 IMAD.IADD R33, R33, 0x1, -R4.reuse ;  /* 0x000000012121c824 */ /* 0x100fe200078e0a04 */
[----:B------:R-:W-:Y:S01]  /*21c0*/  ISETP.GE.AND P4, PT, R107, RZ, PT ;  /* 0x000000ff6b00720c */ /* 0x000fe20003f86270 */
[----:B------:R-:W-:Y:S01]  /*21d0*/  @!P0 IMAD.IADD R31, R31, 0x1, -R4 ;  /* 0x000000011f1f8824 */ /* 0x000fe200078e0a04 */
[----:B------:R-:W-:Y:S01]  /*21e0*/  ISETP.GE.AND P0, PT, R110, RZ, PT ;  /* 0x000000ff6e00720c */ /* 0x000fe20003f06270 */
[----:B------:R-:W-:Y:S01]  /*21f0*/  IMAD.HI.U32 R37, R5, R39, RZ ;  /* 0x0000002705257227 */ /* 0x000fe200078e00ff */
[----:B------:R-:W-:-:S03]  /*2200*/  CS2R R110, SRZ ;  /* 0x00000000006e7805 */ /* 0x000fc6000001ff00 */
[----:B------:R-:W-:Y:S02]  /*2210*/  IMAD.MOV R37, RZ, RZ, -R37 ;  /* 0x000000ffff257224 */ /* 0x000fe400078e0a25 */
[--C-:B------:R-:W-:Y:S01]  /*2220*/  @!P2 IMAD.IADD R34, R34, 0x1, -R4.reuse ;  /* 0x000000012222a824 */ /* 0x100fe200078e0a04 */
[----:B------:R-:W-:Y:S01]  /*2230*/  ISETP.GE.AND P2, PT, R109, RZ, PT ;  /* 0x000000ff6d00720c */ /* 0x000fe20003f46270 */
[----:B------:R-:W-:Y:S02]  /*2240*/  IMAD R37, R4, R37, R39 ;  /* 0x0000002504257224 */ /* 0x000fe400078e0227 */
[----:B------:R-:W-:Y:S01]  /*2250*/  @!P3 IMAD.IADD R35, R35, 0x1, -R4 ;  /* 0x000000012323b824 */ /* 0x000fe200078e0a04 */
[----:B------:R-:W-:Y:S01]  /*2260*/  ISETP.GE.AND P3, PT, R108, RZ, PT ;  /* 0x000000ff6c00720c */ /* 0x000fe20003f66270 */
[----:B------:R-:W-:Y:S01]  /*2270*/  IMAD.HI.U32 R38, R5, R48, RZ ;  /* 0x0000003005267227 */ /* 0x000fe200078e00ff */
[----:B------:R-:W-:-:S03]  /*2280*/  CS2R R108, SRZ ;  /* 0x00000000006c7805 */ /* 0x000fc6000001ff00 */
[----:B------:R-:W-:Y:S01]  /*2290*/  @!P6 IMAD.IADD R36, R36, 0x1, -R4 ;  /* 0x000000012424e824 */ /* 0x000fe200078e0a04 */
[C---:B------:R-:W-:Y:S01]  /*22a0*/  ISETP.GT.U32.AND P6, PT, R4.reuse, R33, PT ;  /* 0x000000210400720c */ /* 0x040fe20003fc4070 */
[----:B------:R-:W-:Y:S01]  /*22b0*/  @!P4 IMAD.MOV R31, RZ, RZ, -R31 ;  /* 0x000000ffff1fc224 */ /* 0x000fe200078e0a1f */
[C---:B------:R-:W-:Y:S01]  /*22c0*/  ISETP.GT.U32.AND P4, PT, R4.reuse, R37, PT ;  /* 0x000000250400720c */ /* 0x040fe20003f84070 */
[----:B------:R-:W-:Y:S01]  /*22d0*/  @!P1 IMAD.MOV R29, RZ, RZ, -R29 ;  /* 0x000000ffff1d9224 */ /* 0x000fe200078e0a1d */
[C---:B------:R-:W-:Y:S01]  /*22e0*/  ISETP.GT.U32.AND P1, PT, R4.reuse, R34, PT ;  /* 0x000000220400720c */ /* 0x040fe20003f24070 */
[----:B------:R-:W-:Y:S01]  /*22f0*/  @!P0 IMAD.MOV R30, RZ, RZ, -R30 ;  /* 0x000000ffff1e8224 */ /* 0x000fe200078e0a1e */
[C---:B------:R-:W-:Y:S01]  /*2300*/  ISETP.GT.U32.AND P0, PT, R4.reuse, R35, PT ;  /* 0x000000230400720c */ /* 0x040fe20003f04070 */
[----:B------:R-:W-:Y:S02]  /*2310*/  IMAD.MOV R49, RZ, RZ, -R38 ;  /* 0x000000ffff317224 */ /* 0x000fe400078e0a26 */
[----:B------:R-:W-:Y:S01]  /*2320*/  @!P5 IMAD.MOV R28, RZ, RZ, -R28 ;  /* 0x000000ffff1cd224 */ /* 0x000fe200078e0a1c */
[C---:B------:R-:W-:Y:S01]  /*2330*/  ISETP.GT.U32.AND P5, PT, R4.reuse, R36, PT ;  /* 0x000000240400720c */ /* 0x040fe20003fa4070 */
[----:B------:R-:W-:Y:S01]  /*2340*/  IMAD R39, R4, R49, R48 ;  /* 0x0000003104277224 */ /* 0x000fe200078e0230 */
[----:B------:R-:W-:Y:S01]  /*2350*/  IABS R48, R43 ;  /* 0x0000002b00307213 */ /* 0x000fe20000000000 */
[----:B------:R-:W-:-:S02]  /*2360*/  @!P6 IMAD.IADD R33, R33, 0x1, -R4 ;  /* 0x000000012121e824 */ /* 0x000fc400078e0a04 */
[----:B------:R-:W-:Y:S01]  /*2370*/  @!P4 IMAD.IADD R37, R37, 0x1, -R4 ;  /* 0x000000012525c824 */ /* 0x000fe200078e0a04 */
[----:B------:R-:W-:Y:S01]  /*2380*/  ISETP.GT.U32.AND P6, PT, R4, R39, PT ;  /* 0x000000270400720c */ /* 0x000fe20003fc4070 */
[----:B------:R-:W-:Y:S01]  /*2390*/  IMAD.HI.U32 R38, R5, R48, RZ ;  /* 0x0000003005267227 */ /* 0x000fe200078e00ff */
[----:B------:R-:W-:-:S03]  /*23a0*/  ISETP.GE.AND P4, PT, R105, RZ, PT ;  /* 0x000000ff6900720c */ /* 0x000fc60003f86270 */
[--C-:B------:R-:W-:Y:S01]  /*23b0*/  @!P1 IMAD.IADD R34, R34, 0x1, -R4.reuse ;  /* 0x0000000122229824 */ /* 0x100fe200078e0a04 */
[----:B------:R-:W-:Y:S01]  /*23c0*/  ISETP.GE.AND P1, PT, R40, RZ, PT ;  /* 0x000000ff2800720c */ /* 0x000fe20003f26270 */
[----:B------:R-:W-:Y:S01]  /*23d0*/  @!P0 IMAD.IADD R35, R35, 0x1, -R4 ;  /* 0x0000000123238824 */ /* 0x000fe200078e0a04 */
[----:B------:R-:W-:Y:S01]  /*23e0*/  ISETP.GE.AND P0, PT, R47, RZ, PT ;  /* 0x000000ff2f00720c */ /* 0x000fe20003f06270 */
[----:B------:R-:W-:Y:S01]  /*23f0*/  IMAD.MOV R47, RZ, RZ, -R38 ;  /* 0x000000ffff2f7224 */ /* 0x000fe200078e0a26 */
[----:B------:R-:W-:Y:S01]  /*2400*/  IABS R40, R45 ;  /* 0x0000002d00287213 */ /* 0x000fe20000000000 */
[----:B------:R-:W-:Y:S01]  /*2410*/  @!P3 IMAD.MOV R33, RZ, RZ, -R33 ;  /* 0x000000ffff21b224 */ /* 0x000fe200078e0a21 */
[C---:B------:R-:W-:Y:S01]  /*2420*/  ISETP.GT.U32.AND P3, PT, R4.reuse, R37, PT ;  /* 0x000000250400720c */ /* 0x040fe20003f64070 */
[----:B------:R-:W-:Y:S01]  /*2430*/  IMAD R38, R4, R47, R48 ;  /* 0x0000002f04267224 */ /* 0x000fe200078e0230 */
[----:B------:R-:W-:Y:S01]  /*2440*/  IABS R48, R46 ;  /* 0x0000002e00307213 */ /* 0x000fe20000000000 */
[----:B------:R-:W-:-:S02]  /*2450*/  IMAD.MOV.U32 R47, RZ, RZ, R40 ;  /* 0x000000ffff2f7224 */ /* 0x000fc400078e0028 */
[----:B------:R-:W-:Y:S01]  /*2460*/  @!P2 IMAD.MOV R32, RZ, RZ, -R32 ;  /* 0x000000ffff20a224 */ /* 0x000fe200078e0a20 */
[----:B------:R-:W-:Y:S01]  /*2470*/  ISETP.GE.AND P2, PT, R106, RZ, PT ;  /* 0x000000ff6a00720c */ /* 0x000fe20003f46270 */
[----:B------:R-:W-:Y:S01]  /*2480*/  @!P5 IMAD.IADD R36, R36, 0x1, -R4 ;  /* 0x000000012424d824 */ /* 0x000fe200078e0a04 */
[----:B------:R-:W-:Y:S01]  /*2490*/  ISETP.GE.AND P5, PT, R104, RZ, PT ;  /* 0x000000ff6800720c */ /* 0x000fe20003fa6270 */
[----:B------:R-:W-:Y:S01]  /*24a0*/  IMAD.HI.U32 R40, R5, R47, RZ ;  /* 0x0000002f05287227 */ /* 0x000fe200078e00ff */
[----:B------:R-:W-:Y:S02]  /*24b0*/  CS2R R104, SRZ ;  /* 0x0000000000687805 */ /* 0x000fe4000001ff00 */
[----:B------:R-:W-:Y:S01]  /*24c0*/  CS2R R106, SRZ ;  /* 0x00000000006a7805 */ /* 0x000fe2000001ff00 */
[----:B------:R-:W-:Y:S02]  /*24d0*/  IMAD.MOV R40, RZ, RZ, -R40 ;  /* 0x000000ffff287224 */ /* 0x000fe400078e0a28 */
[----:B------:R-:W-:Y:S01]  /*24e0*/  @!P1 IMAD.MOV R35, RZ, RZ, -R35 ;  /* 0x000000ffff239224 */ /* 0x000fe200078e0a23 */
[----:B------:R-:W-:Y:S01]  /*24f0*/  ISETP.GE.AND P1, PT, R43, RZ, PT ;  /* 0x000000ff2b00720c */ /* 0x000fe20003f26270 */
[--C-:B------:R-:W-:Y:S01]  /*2500*/  @!P3 IMAD.IADD R37, R37, 0x1, -R4.reuse ;  /* 0x000000012525b824 */ /* 0x100fe200078e0a04 */
[----:B------:R-:W-:Y:S01]  /*2510*/  IABS R43, R41 ;  /* 0x00000029002b7213 */ /* 0x000fe20000000000 */
[----:B------:R-:W-:Y:S01]  /*2520*/  @!P6 IMAD.IADD R39, R39, 0x1, -R4 ;  /* 0x000000012727e824 */ /* 0x000fe200078e0a04 */
[----:B------:R-:W-:Y:S01]  /*2530*/  ISETP.GE.AND P3, PT, R41, RZ, PT ;  /* 0x000000ff2900720c */ /* 0x000fe20003f66270 */
[C---:B------:R-:W-:Y:S01]  /*2540*/  IMAD R41, R4.reuse, R40, R47 ;  /* 0x0000002804297224 */ /* 0x040fe200078e022f */
[C---:B------:R-:W-:Y:S01]  /*2550*/  ISETP.GT.U32.AND P6, PT, R4.reuse, R38, PT ;  /* 0x000000260400720c */ /* 0x040fe20003fc4070 */
[----:B------:R-:W-:Y:S01]  /*2560*/  @!P2 IMAD.MOV R34, RZ, RZ, -R34 ;  /* 0x000000ffff22a224 */ /* 0x000fe200078e0a22 */
[C---:B------:R-:W-:Y:S01]  /*2570*/  ISETP.GT.U32.AND P2, PT, R4.reuse, R39, PT ;  /* 0x000000270400720c */ /* 0x040fe20003f44070 */
[----:B------:R-:W-:Y:S01]  /*2580*/  @!P5 IMAD.MOV R37, RZ, RZ, -R37 ;  /* 0x000000ffff25d224 */ /* 0x000fe200078e0a25 */
[----:B------:R-:W-:Y:S01]  /*2590*/  ISETP.GT.U32.AND P5, PT, R4, R41, PT ;  /* 0x000000290400720c */ /* 0x000fe20003fa4070 */
[----:B------:R-:W-:Y:S01]  /*25a0*/  @!P0 IMAD.MOV R36, RZ, RZ, -R36 ;  /* 0x000000ffff248224 */ /* 0x000fe200078e0a24 */
[----:B------:R-:W-:Y:S01]  /*25b0*/  ISETP.GE.AND P0, PT, R45, RZ, PT ;  /* 0x000000ff2d00720c */ /* 0x000fe20003f06270 */
[----:B------:R-:W-:Y:S01]  /*25c0*/  IMAD.HI.U32 R40, R5, R43, RZ ;  /* 0x0000002b05287227 */ /* 0x000fe200078e00ff */
[----:B------:R-:W-:-:S02]  /*25d0*/  IABS R45, R17 ;  /* 0x00000011002d7213 */ /* 0x000fc40000000000 */
[----:B------:R-:W-:Y:S01]  /*25e0*/  IABS R47, R42 ;  /* 0x0000002a002f7213 */ /* 0x000fe20000000000 */
[----:B------:R-:W-:Y:S02]  /*25f0*/  IMAD.MOV R40, RZ, RZ, -R40 ;  /* 0x000000ffff287224 */ /* 0x000fe400078e0a28 */
[--C-:B------:R-:W-:Y:S02]  /*2600*/  @!P6 IMAD.IADD R38, R38, 0x1, -R4.reuse ;  /* 0x000000012626e824 */ /* 0x100fe400078e0a04 */
[--C-:B------:R-:W-:Y:S01]  /*2610*/  @!P2 IMAD.IADD R39, R39, 0x1, -R4.reuse ;  /* 0x000000012727a824 */ /* 0x100fe200078e0a04 */
[----:B------:R-:W-:Y:S01]  /*2620*/  ISETP.GE.AND P2, PT, R17, RZ, PT ;  /* 0x000000ff1100720c */ /* 0x000fe20003f46270 */
[----:B------:R-:W-:Y:S01]  /*2630*/  @!P5 IMAD.IADD R41, R41, 0x1, -R4 ;  /* 0x000000012929d824 */ /* 0x000fe200078e0a04 */
[C---:B------:R-:W-:Y:S01]  /*2640*/  ISETP.GT.U32.AND P6, PT, R4.reuse, R38, PT ;  /* 0x000000260400720c */ /* 0x040fe20003fc4070 */
[----:B------:R-:W-:Y:S02]  /*2650*/  IMAD.MOV.U32 R17, RZ, RZ, R39 ;  /* 0x000000ffff117224 */ /* 0x000fe400078e0027 */
[----:B------:R-:W-:Y:S01]  /*2660*/  IMAD.HI.U32 R39, R5, R45, RZ ;  /* 0x0000002d05277227 */ /* 0x000fe200078e00ff */
[----:B------:R-:W-:-:S03]  /*2670*/  ISETP.GT.U32.AND P5, PT, R4, R41, PT ;  /* 0x000000290400720c */ /* 0x000fc60003fa4070 */
[----:B------:R-:W-:Y:S02]  /*2680*/  IMAD R40, R4, R40, R43 ;  /* 0x0000002804287224 */ /* 0x000fe400078e022b */
[----:B------:R-:W-:Y:S02]  /*2690*/  IMAD.MOV R43, RZ, RZ, -R39 ;  /* 0x000000ffff2b7224 */ /* 0x000fe400078e0a27 */
[----:B------:R-:W-:-:S04]  /*26a0*/  IMAD.HI.U32 R39, R5, R47, RZ ;  /* 0x0000002f05277227 */ /* 0x000fc800078e00ff */
[----:B------:R-:W-:Y:S01]  /*26b0*/  @!P4 IMAD.MOV R17, RZ, RZ, -R17 ;  /* 0x000000ffff11c224 */ /* 0x000fe200078e0a11 */
[----:B------:R-:W-:Y:S01]  /*26c0*/  ISETP.GE.AND P4, PT, R42, RZ, PT ;  /* 0x000000ff2a00720c */ /* 0x000fe20003f86270 */
[----:B------:R-:W-:Y:S02]  /*26d0*/  IMAD R43, R4, R43, R45 ;  /* 0x0000002b042b7224 */ /* 0x000fe400078e022d */
[----:B------:R-:W-:-:S04]  /*26e0*/  IMAD.HI.U32 R42, R5, R48, RZ ;  /* 0x00000030052a7227 */ /* 0x000fc800078e00ff */
[----:B------:R-:W-:Y:S02]  /*26f0*/  IMAD.MOV R45, RZ, RZ, -R39 ;  /* 0x000000ffff2d7224 */ /* 0x000fe400078e0a27 */
[----:B------:R-:W-:-:S04]  /*2700*/  IMAD.HI.U32 R39, R5, R50, RZ ;  /* 0x0000003205277227 */ /* 0x000fc800078e00ff */
[----:B------:R-:W-:Y:S01]  /*2710*/  IMAD.MOV R49, RZ, RZ, -R42 ;  /* 0x000000ffff317224 */ /* 0x000fe200078e0a2a */
[----:B------:R-:W-:Y:S01]  /*2720*/  IABS R42, R102 ;  /* 0x00000066002a7213 */ /* 0x000fe20000000000 */
[----:B------:R-:W-:Y:S01]  /*2730*/  @!P5 IMAD.IADD R41, R41, 0x1, -R4 ;  /* 0x000000012929d824 */ /* 0x000fe200078e0a04 */
[C---:B------:R-:W-:Y:S01]  /*2740*/  ISETP.GT.U32.AND P5, PT, R4.reuse, R43, PT ;  /* 0x0000002b0400720c */ /* 0x040fe20003fa4070 */
[----:B------:R-:W-:Y:S02]  /*2750*/  IMAD.MOV R39, RZ, RZ, -R39 ;  /* 0x000000ffff277224 */ /* 0x000fe400078e0a27 */
[C---:B------:R-:W-:Y:S02]  /*2760*/  IMAD R45, R4.reuse, R45, R47 ;  /* 0x0000002d042d7224 */ /* 0x040fe400078e022f */
[C---:B------:R-:W-:Y:S02]  /*2770*/  IMAD R47, R4.reuse, R49, R48 ;  /* 0x00000031042f7224 */ /* 0x040fe400078e0230 */
[----:B------:R-:W-:-:S02]  /*2780*/  IMAD R49, R4, R39, R50 ;  /* 0x0000002704317224 */ /* 0x000fc400078e0232 */
[----:B------:R-:W-:Y:S02]  /*2790*/  IMAD.MOV.U32 R39, RZ, RZ, R41 ;  /* 0x000000ffff277224 */ /* 0x000fe400078e0029 */
[----:B------:R-:W-:Y:S01]  /*27a0*/  @!P6 IMAD.IADD R38, R38, 0x1, -R4 ;  /* 0x000000012626e824 */ /* 0x000fe200078e0a04 */
[C---:B------:R-:W-:Y:S01]  /*27b0*/  ISETP.GT.U32.AND P6, PT, R4.reuse, R40, PT ;  /* 0x000000280400720c */ /* 0x040fe20003fc4070 */
[----:B------:R-:W-:Y:S01]  /*27c0*/  @!P0 IMAD.MOV R39, RZ, RZ, -R39 ;  /* 0x000000ffff278224 */ /* 0x000fe200078e0a27 */
[C---:B------:R-:W-:Y:S01]  /*27d0*/  ISETP.GT.U32.AND P0, PT, R4.reuse, R47, PT ;  /* 0x0000002f0400720c */ /* 0x040fe20003f04070 */
[----:B------:R-:W-:Y:S01]  /*27e0*/  @!P1 IMAD.MOV R38, RZ, RZ, -R38 ;  /* 0x000000ffff269224 */ /* 0x000fe200078e0a26 */
[C---:B------:R-:W-:Y:S01]  /*27f0*/  ISETP.GT.U32.AND P1, PT, R4.reuse, R45, PT ;  /* 0x0000002d0400720c */ /* 0x040fe20003f24070 */
[----:B------:R-:W-:Y:S01]  /*2800*/  @!P5 IMAD.IADD R43, R43, 0x1, -R4 ;  /* 0x000000012b2bd824 */ /* 0x000fe200078e0a04 */
[----:B------:R-:W-:Y:S01]  /*2810*/  ISETP.GT.U32.AND P5, PT, R4, R49, PT ;  /* 0x000000310400720c */ /* 0x000fe20003fa4070 */
[----:B------:R-:W-:-:S02]  /*2820*/  IMAD.MOV.U32 R48, RZ, RZ, R42 ;  /* 0x000000ffff307224 */ /* 0x000fc400078e002a */
[----:B-----5:R-:W-:Y:S02]  /*2830*/  IMAD R2, R2, UR12, RZ ;  /* 0x0000000c02027c24 */ /* 0x020fe4000f8e02ff */
[----:B------:R-:W-:-:S04]  /*2840*/  IMAD.HI.U32 R42, R5, R48, RZ ;  /* 0x00000030052a7227 */ /* 0x000fc800078e00ff */
[--C-:B------:R-:W-:Y:S02]  /*2850*/  @!P0 IMAD.IADD R47, R47, 0x1, -R4.reuse ;  /* 0x000000012f2f8824 */ /* 0x100fe400078e0a04 */
[--C-:B------:R-:W-:Y:S02]  /*2860*/  @!P6 IMAD.IADD R40, R40, 0x1, -R4.reuse ;  /* 0x000000012828e824 */ /* 0x100fe400078e0a04 */
[--C-:B------:R-:W-:Y:S01]  /*2870*/  @!P1 IMAD.IADD R45, R45, 0x1, -R4.reuse ;  /* 0x000000012d2d9824 */ /* 0x100fe200078e0a04 */
[C---:B------:R-:W-:Y:S01]  /*2880*/  ISETP.GT.U32.AND P1, PT, R4.reuse, R43, PT ;  /* 0x0000002b0400720c */ /* 0x040fe20003f24070 */
[----:B------:R-:W-:Y:S01]  /*2890*/  @!P5 IMAD.IADD R49, R49, 0x1, -R4 ;  /* 0x000000013131d824 */ /* 0x000fe200078e0a04 */
[C---:B------:R-:W-:Y:S01]  /*28a0*/  ISETP.GT.U32.AND P5, PT, R4.reuse, R47, PT ;  /* 0x0000002f0400720c */ /* 0x040fe20003fa4070 */
[----:B------:R-:W-:Y:S01]  /*28b0*/  IMAD.MOV R41, RZ, RZ, -R42 ;  /* 0x000000ffff297224 */ /* 0x000fe200078e0a2a */
[C---:B------:R-:W-:Y:S01]  /*28c0*/  ISETP.GT.U32.AND P6, PT, R4.reuse, R40, PT ;  /* 0x000000280400720c */ /* 0x040fe20003fc4070 */
[----:B------:R-:W-:Y:S01]  /*28d0*/  IMAD.HI.U32 R42, R5, R51, RZ ;  /* 0x00000033052a7227 */ /* 0x000fe200078e00ff */
[----:B------:R-:W-:-:S03]  /*28e0*/  ISETP.GT.U32.AND P0, PT, R4, R45, PT ;  /* 0x0000002d0400720c */ /* 0x000fc60003f04070 */
[----:B------:R-:W-:Y:S02]  /*28f0*/  IMAD.MOV R42, RZ, RZ, -R42 ;  /* 0x000000ffff2a7224 */ /* 0x000fe400078e0a2a */
[C---:B------:R-:W-:Y:S01]  /*2900*/  IMAD R41, R4.reuse, R41, R48 ;  /* 0x0000002904297224 */ /* 0x040fe200078e0230 */
[----:B------:R-:W-:Y:S01]  /*2910*/  IABS R48, R73 ;  /* 0x0000004900307213 */ /* 0x000fe20000000000 */
[C---:B------:R-:W-:Y:S02]  /*2920*/  IMAD R51, R4.reuse, R42, R51 ;  /* 0x0000002a04337224 */ /* 0x040fe400078e0233 */
[----:B------:R-:W-:Y:S02]  /*2930*/  @!P5 IMAD.IADD R47, R47, 0x1, -R4 ;  /* 0x000000012f2fd824 */ /* 0x000fe400078e0a04 */
[----:B------:R-:W-:Y:S01]  /*2940*/  IMAD.HI.U32 R42, R5, R53, RZ ;  /* 0x00000035052a7227 */ /* 0x000fe200078e00ff */
[----:B------:R-:W-:-:S03]  /*2950*/  ISETP.GT.U32.AND P5, PT, R4, R51, PT ;  /* 0x000000330400720c */ /* 0x000fc60003fa4070 */
[--C-:B------:R-:W-:Y:S01]  /*2960*/  @!P1 IMAD.IADD R43, R43, 0x1, -R4.reuse ;  /* 0x000000012b2b9824 */ /* 0x100fe200078e0a04 */
[----:B------:R-:W-:Y:S01]  /*2970*/  ISETP.GT.U32.AND P1, PT, R4, R41, PT ;  /* 0x000000290400720c */ /* 0x000fe20003f24070 */
[--C-:B------:R-:W-:Y:S01]  /*2980*/  @!P6 IMAD.IADD R40, R40, 0x1, -R4.reuse ;  /* 0x000000012828e824 */ /* 0x100fe200078e0a04 */
[----:B------:R-:W-:Y:S01]  /*2990*/  ISETP.GE.AND P6, PT, R46, RZ, PT ;  /* 0x000000ff2e00720c */ /* 0x000fe20003fc6270 */
[----:B------:R-:W-:Y:S01]  /*29a0*/  @!P0 IMAD.IADD R45, R45, 0x1, -R4 ;  /* 0x000000012d2d8824 */ /* 0x000fe200078e0a04 */
[----:B------:R-:W-:Y:S01]  /*29b0*/  ISETP.GE.AND P0, PT, R44, RZ, PT ;  /* 0x000000ff2c00720c */ /* 0x000fe20003f06270 */
[----:B------:R-:W-:-:S04]  /*29c0*/  IMAD.HI.U32 R44, R5, R55, RZ ;  /* 0x00000037052c7227 */ /* 0x000fc800078e00ff */
[----:B------:R-:W-:Y:S02]  /*29d0*/  IMAD.MOV R42, RZ, RZ, -R42 ;  /* 0x000000ffff2a7224 */ /* 0x000fe400078e0a2a */
[----:B------:R-:W-:Y:S02]  /*29e0*/  IMAD.MOV R44, RZ, RZ, -R44 ;  /* 0x000000ffff2c7224 */ /* 0x000fe400078e0a2c */
[C---:B------:R-:W-:Y:S02]  /*29f0*/  IMAD R53, R4.reuse, R42, R53 ;  /* 0x0000002a04357224 */ /* 0x040fe400078e0235 */
[----:B------:R-:W-:Y:S01]  /*2a00*/  @!P3 IMAD.MOV R40, RZ, RZ, -R40 ;  /* 0x000000ffff28b224 */ /* 0x000fe200078e0a28 */
[C---:B------:R-:W-:Y:S01]  /*2a10*/  ISETP.GT.U32.AND P3, PT, R4.reuse, R49, PT ;  /* 0x000000310400720c */ /* 0x040fe20003f64070 */
[C---:B------:R-:W-:Y:S02]  /*2a20*/  IMAD R55, R4.reuse, R44, R55 ;  /* 0x0000002c04377224 */ /* 0x040fe400078e0237 */
[--C-:B------:R-:W-:Y:S01]  /*2a30*/  @!P5 IMAD.IADD R51, R51, 0x1, -R4.reuse ;  /* 0x000000013333d824 */ /* 0x100fe200078e0a04 */
[C---:B------:R-:W-:Y:S01]  /*2a40*/  ISETP.GT.U32.AND P5, PT, R4.reuse, R53, PT ;  /* 0x000000350400720c */ /* 0x040fe20003fa4070 */
[----:B------:R-:W-:Y:S01]  /*2a50*/  @!P1 IMAD.IADD R41, R41, 0x1, -R4 ;  /* 0x0000000129299824 */ /* 0x000fe200078e0a04 */
[----:B------:R-:W-:Y:S01]  /*2a60*/  ISETP.GE.AND P1, PT, R103, RZ, PT ;  /* 0x000000ff6700720c */ /* 0x000fe20003f26270 */
[----:B------:R-:W-:Y:S01]  /*2a70*/  @!P6 IMAD.MOV R47, RZ, RZ, -R47 ;  /* 0x000000ffff2fe224 */ /* 0x000fe200078e0a2f */
[C---:B------:R-:W-:Y:S01]  /*2a80*/  ISETP.GT.U32.AND P6, PT, R4.reuse, R55, PT ;  /* 0x000000370400720c */ /* 0x040fe20003fc4070 */
[----:B------:R-:W-:Y:S01]  /*2a90*/  @!P2 IMAD.MOV R43, RZ, RZ, -R43 ;  /* 0x000000ffff2ba224 */ /* 0x000fe200078e0a2b */
[----:B------:R-:W-:Y:S01]  /*2aa0*/  ISETP.GT.U32.AND P2, PT, R4, R41, PT ;  /* 0x000000290400720c */ /* 0x000fe20003f44070 */
[----:B------:R-:W-:-:S04]  /*2ab0*/  IMAD.HI.U32 R46, R5, R57, RZ ;  /* 0x00000039052e7227 */ /* 0x000fc800078e00ff */
[----:B------:R-:W-:Y:S01]  /*2ac0*/  @!P3 IMAD.IADD R49, R49, 0x1, -R4 ;  /* 0x000000013131b824 */ /* 0x000fe200078e0a04 */
[----:B------:R-:W-:Y:S01]  /*2ad0*/  ISETP.GE.AND P3, PT, R102, RZ, PT ;  /* 0x000000ff6600720c */ /* 0x000fe20003f66270 */
[----:B------:R-:W-:Y:S01]  /*2ae0*/  IMAD.MOV R46, RZ, RZ, -R46 ;  /* 0x000000ffff2e7224 */ /* 0x000fe200078e0a2e */
[----:B------:R-:W-:Y:S01]  /*2af0*/  CS2R R102, SRZ ;  /* 0x0000000000667805 */ /* 0x000fe2000001ff00 */
[--C-:B------:R-:W-:Y:S01]  /*2b00*/  @!P5 IMAD.IADD R53, R53, 0x1, -R4.reuse ;  /* 0x000000013535d824 */ /* 0x100fe200078e0a04 */
[----:B------:R-:W-:Y:S01]  /*2b10*/  ISETP.GE.AND P5, PT, R99, RZ, PT ;  /* 0x000000ff6300720c */ /* 0x000fe20003fa6270 */
[C---:B------:R-:W-:Y:S01]  /*2b20*/  IMAD R57, R4.reuse, R46, R57 ;  /* 0x0000002e04397224 */ /* 0x040fe200078e0239 */
[----:B------:R-:W-:Y:S01]  /*2b30*/  IABS R99, R92 ;  /* 0x0000005c00637213 */ /* 0x000fe20000000000 */
[----:B------:R-:W-:Y:S01]  /*2b40*/  @!P6 IMAD.IADD R55, R55, 0x1, -R4 ;  /* 0x000000013737e824 */ /* 0x000fe200078e0a04 */
[----:B------:R-:W-:Y:S01]  /*2b50*/  ISETP.GT.U32.AND P6, PT, R4, R53, PT ;  /* 0x000000350400720c */ /* 0x000fe20003fc4070 */
[----:B------:R-:W-:-:S04]  /*2b60*/  IMAD.HI.U32 R42, R5, R59, RZ ;  /* 0x0000003b052a7227 */ /* 0x000fc800078e00ff */
[----:B------:R-:W-:Y:S01]  /*2b70*/  @!P2 IMAD.IADD R41, R41, 0x1, -R4 ;  /* 0x000000012929a824 */ /* 0x000fe200078e0a04 */
[----:B------:R-:W-:Y:S01]  /*2b80*/  ISETP.GT.U32.AND P2, PT, R4, R57, PT ;  /* 0x000000390400720c */ /* 0x000fe20003f44070 */
[----:B------:R-:W-:Y:S02]  /*2b90*/  IMAD.MOV R44, RZ, RZ, -R42 ;  /* 0x000000ffff2c7224 */ /* 0x000fe400078e0a2a */
[----:B------:R-:W-:-:S04]  /*2ba0*/  IMAD.HI.U32 R42, R5, R61, RZ ;  /* 0x0000003d052a7227 */ /* 0x000fc800078e00ff */
[----:B------:R-:W-:Y:S01]  /*2bb0*/  @!P3 IMAD.MOV R41, RZ, RZ, -R41 ;  /* 0x000000ffff29b224 */ /* 0x000fe200078e0a29 */
[C---:B------:R-:W-:Y:S01]  /*2bc0*/  ISETP.GT.U32.AND P3, PT, R4.reuse, R55, PT ;  /* 0x000000370400720c */ /* 0x040fe20003f64070 */
[C---:B------:R-:W-:Y:S02]  /*2bd0*/  IMAD R59, R4.reuse, R44, R59 ;  /* 0x0000002c043b7224 */ /* 0x040fe400078e023b */
[----:B------:R-:W-:Y:S02]  /*2be0*/  IMAD.MOV R42, RZ, RZ, -R42 ;  /* 0x000000ffff2a7224 */ /* 0x000fe400078e0a2a */
[----:B------:R-:W-:Y:S01]  /*2bf0*/  @!P6 IMAD.IADD R53, R53, 0x1, -R4 ;  /* 0x000000013535e824 */ /* 0x000fe200078e0a04 */
[C---:B------:R-:W-:Y:S01]  /*2c00*/  ISETP.GT.U32.AND P6, PT, R4.reuse, R59, PT ;  /* 0x0000003b0400720c */ /* 0x040fe20003fc4070 */
[----:B------:R-:W-:Y:S02]  /*2c10*/  IMAD R61, R4, R42, R61 ;  /* 0x0000002a043d7224 */ /* 0x000fe400078e023d */
[----:B------:R-:W-:-:S04]  /*2c20*/  IMAD.HI.U32 R42, R5, R63, RZ ;  /* 0x0000003f052a7227 */ /* 0x000fc800078e00ff */
[----:B------:R-:W-:Y:S02]  /*2c30*/  @!P2 IMAD.IADD R57, R57, 0x1, -R4 ;  /* 0x000000013939a824 */ /* 0x000fe400078e0a04 */
[----:B------:R-:W-:Y:S02]  /*2c40*/  IMAD.MOV R42, RZ, RZ, -R42 ;  /* 0x000000ffff2a7224 */ /* 0x000fe400078e0a2a */
[----:B------:R-:W-:Y:S01]  /*2c50*/  @!P4 IMAD.MOV R45, RZ, RZ, -R45 ;  /* 0x000000ffff2dc224 */ /* 0x000fe200078e0a2d */
[C---:B------:R-:W-:Y:S01]  /*2c60*/  ISETP.GT.U32.AND P4, PT, R4.reuse, R51, PT ;  /* 0x000000330400720c */ /* 0x040fe20003f84070 */
[----:B------:R-:W-:Y:S01]  /*2c70*/  @!P3 IMAD.IADD R55, R55, 0x1, -R4 ;  /* 0x000000013737b824 */ /* 0x000fe200078e0a04 */
[C---:B------:R-:W-:Y:S01]  /*2c80*/  ISETP.GT.U32.AND P2, PT, R4.reuse, R57, PT ;  /* 0x000000390400720c */ /* 0x040fe20003f44070 */
[C---:B------:R-:W-:Y:S01]  /*2c90*/  IMAD R63, R4.reuse, R42, R63 ;  /* 0x0000002a043f7224 */ /* 0x040fe200078e023f */
[----:B------:R-:W-:Y:S01]  /*2ca0*/  ISETP.GT.U32.AND P3, PT, R4, R61, PT ;  /* 0x0000003d0400720c */ /* 0x000fe20003f64070 */
[----:B------:R-:W-:Y:S01]  /*2cb0*/  @!P0 IMAD.MOV R49, RZ, RZ, -R49 ;  /* 0x000000ffff318224 */ /* 0x000fe200078e0a31 */
[----:B------:R-:W-:Y:S01]  /*2cc0*/  ISETP.GE.AND P0, PT, R101, RZ, PT ;  /* 0x000000ff6500720c */ /* 0x000fe20003f06270 */
[----:B------:R-:W-:Y:S01]  /*2cd0*/  IMAD.HI.U32 R44, R5, R67, RZ ;  /* 0x00000043052c7227 */ /* 0x000fe200078e00ff */
[----:B------:R-:W-:-:S03]  /*2ce0*/  IABS R101, R78 ;  /* 0x0000004e00657213 */ /* 0x000fc60000000000 */
[----:B------:R-:W-:Y:S01]  /*2cf0*/  @!P6 IMAD.IADD R59, R59, 0x1, -R4 ;  /* 0x000000013b3be824 */ /* 0x000fe200078e0a04 */
[----:B------:R-:W-:Y:S01]  /*2d00*/  ISETP.GT.U32.AND P6, PT, R4, R63, PT ;  /* 0x0000003f0400720c */ /* 0x000fe20003fc4070 */
[----:B------:R-:W-:Y:S02]  /*2d10*/  IMAD.MOV R44, RZ, RZ, -R44 ;  /* 0x000000ffff2c7224 */ /* 0x000fe400078e0a2c */
[--C-:B------:R-:W-:Y:S01]  /*2d20*/  @!P4 IMAD.IADD R51, R51, 0x1, -R4.reuse ;  /* 0x000000013333c824 */ /* 0x100fe200078e0a04 */
[----:B------:R-:W-:Y:S01]  /*2d30*/  ISETP.GE.AND P4, PT, R100, RZ, PT ;  /* 0x000000ff6400720c */ /* 0x000fe20003f86270 */
[--C-:B------:R-:W-:Y:S01]  /*2d40*/  @!P2 IMAD.IADD R57, R57, 0x1, -R4.reuse ;  /* 0x000000013939a824 */ /* 0x100fe200078e0a04 */
[----:B------:R-:W-:Y:S01]  /*2d50*/  ISETP.GE.AND P2, PT, R98, RZ, PT ;  /* 0x000000ff6200720c */ /* 0x000fe20003f46270 */
[----:B------:R-:W-:Y:S01]  /*2d60*/  @!P3 IMAD.IADD R61, R61, 0x1, -R4 ;  /* 0x000000013d3db824 */ /* 0x000fe200078e0a04 */
[----:B------:R-:W-:Y:S01]  /*2d70*/  ISETP.GE.AND P3, PT, R69, RZ, PT ;  /* 0x000000ff4500720c */ /* 0x000fe20003f66270 */
[----:B------:R-:W-:-:S02]  /*2d80*/  IMAD R67, R4, R44, R67 ;  /* 0x0000002c04437224 */ /* 0x000fc400078e0243 */
[----:B------:R-:W-:-:S04]  /*2d90*/  IMAD.HI.U32 R42, R5, R65, RZ ;  /* 0x00000041052a7227 */ /* 0x000fc800078e00ff */
[----:B------:R-:W-:Y:S01]  /*2da0*/  @!P1 IMAD.MOV R51, RZ, RZ, -R51 ;  /* 0x000000ffff339224 */ /* 0x000fe200078e0a33 */
[C---:B------:R-:W-:Y:S01]  /*2db0*/  ISETP.GT.U32.AND P1, PT, R4.reuse, R59, PT ;  /* 0x0000003b0400720c */ /* 0x040fe20003f24070 */
[----:B------:R-:W-:Y:S01]  /*2dc0*/  @!P0 IMAD.MOV R53, RZ, RZ, -R53 ;  /* 0x000000ffff358224 */ /* 0x000fe200078e0a35 */
[C---:B------:R-:W-:Y:S01]  /*2dd0*/  ISETP.GT.U32.AND P0, PT, R4.reuse, R61, PT ;  /* 0x0000003d0400720c */ /* 0x040fe20003f04070 */
[----:B------:R-:W-:Y:S01]  /*2de0*/  @!P5 IMAD.MOV R57, RZ, RZ, -R57 ;  /* 0x000000ffff39d224 */ /* 0x000fe200078e0a39 */
[----:B------:R-:W-:Y:S01]  /*2df0*/  ISETP.GT.U32.AND P5, PT, R4, R67, PT ;  /* 0x000000430400720c */ /* 0x000fe20003fa4070 */
[----:B------:R-:W-:Y:S02]  /*2e00*/  IMAD.MOV R42, RZ, RZ, -R42 ;  /* 0x000000ffff2a7224 */ /* 0x000fe400078e0a2a */
[----:B------:R-:W-:Y:S02]  /*2e10*/  @!P6 IMAD.IADD R63, R63, 0x1, -R4 ;  /* 0x000000013f3fe824 */ /* 0x000fe400078e0a04 */
[----:B------:R-:W-:-:S03]  /*2e20*/  IMAD.HI.U32 R46, R5, R48, RZ ;  /* 0x00000030052e7227 */ /* 0x000fc600078e00ff */
[C---:B------:R-:W-:Y:S01]  /*2e30*/  ISETP.GT.U32.AND P6, PT, R4.reuse, R63, PT ;  /* 0x0000003f0400720c */ /* 0x040fe20003fc4070 */
[C---:B------:R-:W-:Y:S02]  /*2e40*/  IMAD R65, R4.reuse, R42, R65 ;  /* 0x0000002a04417224 */ /* 0x040fe400078e0241 */
[----:B------:R-:W-:Y:S01]  /*2e50*/  IMAD.MOV R81, RZ, RZ, -R46 ;  /* 0x000000ffff517224 */ /* 0x000fe200078e0a2e */
[----:B------:R-:W-:Y:S01]  /*2e60*/  IABS R46, R94 ;  /* 0x0000005e002e7213 */ /* 0x000fe20000000000 */
[----:B------:R-:W-:Y:S01]  /*2e70*/  @!P4 IMAD.MOV R55, RZ, RZ, -R55 ;  /* 0x000000ffff37c224 */ /* 0x000fe200078e0a37 */
[C---:B------:R-:W-:Y:S01]  /*2e80*/  ISETP.GT.U32.AND P4, PT, R4.reuse, R65, PT ;  /* 0x000000410400720c */ /* 0x040fe20003f84070 */
[C---:B------:R-:W-:Y:S01]  /*2e90*/  IMAD R69, R4.reuse, R81, R48 ;  /* 0x0000005104457224 */ /* 0x040fe200078e0230 */
[----:B------:R-:W-:Y:S01]  /*2ea0*/  IABS R48, R95 ;  /* 0x0000005f00307213 */ /* 0x000fe20000000000 */
[--C-:B------:R-:W-:Y:S02]  /*2eb0*/  @!P1 IMAD.IADD R59, R59, 0x1, -R4.reuse ;  /* 0x000000013b3b9824 */ /* 0x100fe400078e0a04 */
[--C-:B------:R-:W-:Y:S01]  /*2ec0*/  @!P0 IMAD.IADD R61, R61, 0x1, -R4.reuse ;  /* 0x000000013d3d8824 */ /* 0x100fe200078e0a04 */
[----:B------:R-:W-:Y:S01]  /*2ed0*/  ISETP.GE.AND P0, PT, R97, RZ, PT ;  /* 0x000000ff6100720c */ /* 0x000fe20003f06270 */
[----:B------:R-:W-:Y:S01]  /*2ee0*/  @!P5 IMAD.IADD R67, R67, 0x1, -R4 ;  /* 0x000000014343d824 */ /* 0x000fe200078e0a04 */
[----:B------:R-:W-:Y:S01]  /*2ef0*/  ISETP.GT.U32.AND P1, PT, R4, R69, PT ;  /* 0x000000450400720c */ /* 0x000fe20003f24070 */
[----:B------:R-:W-:Y:S01]  /*2f00*/  IMAD.HI.U32 R42, R5, R46, RZ ;  /* 0x0000002e052a7227 */ /* 0x000fe200078e00ff */
[----:B------:R-:W-:-:S03]  /*2f10*/  IABS R97, R93 ;  /* 0x0000005d00617213 */ /* 0x000fc60000000000 */
[----:B------:R-:W-:Y:S01]  /*2f20*/  @!P2 IMAD.MOV R59, RZ, RZ, -R59 ;  /* 0x000000ffff3ba224 */ /* 0x000fe200078e0a3b */
[----:B------:R-:W-:Y:S01]  /*2f30*/  ISETP.GT.U32.AND P2, PT, R4, R67, PT ;  /* 0x000000430400720c */ /* 0x000fe20003f44070 */
[----:B------:R-:W-:Y:S02]  /*2f40*/  IMAD.MOV R81, RZ, RZ, -R42 ;  /* 0x000000ffff517224 */ /* 0x000fe400078e0a2a */
[----:B------:R-:W-:-:S04]  /*2f50*/  IMAD.HI.U32 R44, R5, R48, RZ ;  /* 0x00000030052c7227 */ /* 0x000fc800078e00ff */
[----:B------:R-:W-:Y:S01]  /*2f60*/  @!P6 IMAD.IADD R63, R63, 0x1, -R4 ;  /* 0x000000013f3fe824 */ /* 0x000fe200078e0a04 */
[----:B------:R-:W-:Y:S01]  /*2f70*/  ISETP.GE.AND P6, PT, R71, RZ, PT ;  /* 0x000000ff4700720c */ /* 0x000fe20003fc6270 */
[----:B------:R-:W-:Y:S01]  /*2f80*/  IMAD R71, R4, R81, R46 ;  /* 0x0000005104477224 */ /* 0x000fe200078e022e */
[----:B------:R-:W-:Y:S01]  /*2f90*/  IABS R46, R77 ;  /* 0x0000004d002e7213 */ /* 0x000fe20000000000 */
[----:B------:R-:W-:Y:S01]  /*2fa0*/  @!P4 IMAD.IADD R65, R65, 0x1, -R4 ;  /* 0x000000014141c824 */ /* 0x000fe200078e0a04 */
[----:B------:R-:W-:Y:S01]  /*2fb0*/  ISETP.GE.AND P4, PT, R96, RZ, PT ;  /* 0x000000ff6000720c */ /* 0x000fe20003f86270 */
[----:B------:R-:W-:Y:S02]  /*2fc0*/  IMAD.MOV R81, RZ, RZ, -R44 ;  /* 0x000000ffff517224 */ /* 0x000fe400078e0a2c */
[----:B------:R-:W-:Y:S01]  /*2fd0*/  @!P3 IMAD.MOV R61, RZ, RZ, -R61 ;  /* 0x000000ffff3db224 */ /* 0x000fe200078e0a3d */
[----:B------:R-:W-:Y:S01]  /*2fe0*/  ISETP.GE.AND P3, PT, R73, RZ, PT ;  /* 0x000000ff4900720c */ /* 0x000fe20003f66270 */
[----:B------:R-:W-:Y:S01]  /*2ff0*/  @!P0 IMAD.MOV R63, RZ, RZ, -R63 ;  /* 0x000000ffff3f8224 */ /* 0x000fe200078e0a3f */
[C---:B------:R-:W-:Y:S01]  /*3000*/  ISETP.GT.U32.AND P5, PT, R4.reuse, R65, PT ;  /* 0x000000410400720c */ /* 0x040fe20003fa4070 */
[C---:B------:R-:W-:Y:S01]  /*3010*/  IMAD R73, R4.reuse, R81, R48 ;  /* 0x0000005104497224 */ /* 0x040fe200078e0230 */
[C---:B------:R-:W-:Y:S01]  /*3020*/  ISETP.GT.U32.AND P0, PT, R4.reuse, R71, PT ;  /* 0x000000470400720c */ /* 0x040fe20003f04070 */
[----:B------:R-:W-:Y:S01]  /*3030*/  @!P2 IMAD.IADD R67, R67, 0x1, -R4 ;  /* 0x000000014343a824 */ /* 0x000fe200078e0a04 */
[----:B------:R-:W-:Y:S01]  /*3040*/  IABS R48, R75 ;  /* 0x0000004b00307213 */ /* 0x000fe20000000000 */
[----:B------:R-:W-:Y:S01]  /*3050*/  IMAD.HI.U32 R42, R5, R46, RZ ;  /* 0x0000002e052a7227 */ /* 0x000fe200078e00ff */
[----:B------:R-:W-:-:S02]  /*3060*/  ISETP.GT.U32.AND P2, PT, R4, R73, PT ;  /* 0x000000490400720c */ /* 0x000fc40003f44070 */
[----:B------:R-:W-:Y:S01]  /*3070*/  IABS R81, R16 ;  /* 0x0000001000517213 */ /* 0x000fe20000000000 */
[----:B------:R-:W-:-:S04]  /*3080*/  IMAD.HI.U32 R44, R5, R48, RZ ;  /* 0x00000030052c7227 */ /* 0x000fc800078e00ff */
[--C-:B------:R-:W-:Y:S01]  /*3090*/  @!P5 IMAD.IADD R65, R65, 0x1, -R4.reuse ;  /* 0x000000014141d824 */ /* 0x100fe200078e0a04 */
[----:B------:R-:W-:Y:S01]  /*30a0*/  ISETP.GE.AND P5, PT, R94, RZ, PT ;  /* 0x000000ff5e00720c */ /* 0x000fe20003fa6270 */
[--C-:B------:R-:W-:Y:S01]  /*30b0*/  @!P0 IMAD.IADD R71, R71, 0x1, -R4.reuse ;  /* 0x0000000147478824 */ /* 0x100fe200078e0a04 */
[----:B------:R-:W-:Y:S01]  /*30c0*/  ISETP.GE.AND P0, PT, R77, RZ, PT ;  /* 0x000000ff4d00720c */ /* 0x000fe20003f06270 */
[----:B------:R-:W-:Y:S02]  /*30d0*/  @!P6 IMAD.MOV R65, RZ, RZ, -R65 ;  /* 0x000000ffff41e224 */ /* 0x000fe400078e0a41 */
[----:B------:R-:W-:Y:S01]  /*30e0*/  @!P2 IMAD.IADD R73, R73, 0x1, -R4 ;  /* 0x000000014949a824 */ /* 0x000fe200078e0a04 */
[C---:B------:R-:W-:Y:S01]  /*30f0*/  ISETP.GT.U32.AND P6, PT, R4.reuse, R71, PT ;  /* 0x000000470400720c */ /* 0x040fe20003fc4070 */
[----:B------:R-:W-:Y:S02]  /*3100*/  IMAD.MOV R77, RZ, RZ, -R42 ;  /* 0x000000ffff4d7224 */ /* 0x000fe400078e0a2a */
[----:B------:R-:W-:Y:S01]  /*3110*/  @!P4 IMAD.MOV R67, RZ, RZ, -R67 ;  /* 0x000000ffff43c224 */ /* 0x000fe200078e0a43 */
[C---:B------:R-:W-:Y:S01]  /*3120*/  ISETP.GT.U32.AND P2, PT, R4.reuse, R73, PT ;  /* 0x000000490400720c */ /* 0x040fe20003f44070 */
[----:B------:R-:W-:Y:S01]  /*3130*/  @!P1 IMAD.IADD R69, R69, 0x1, -R4 ;  /* 0x0000000145459824 */ /* 0x000fe200078e0a04 */
[----:B------:R-:W-:Y:S01]  /*3140*/  ISETP.GE.AND P4, PT, R75, RZ, PT ;  /* 0x000000ff4b00720c */ /* 0x000fe20003f86270 */
[----:B------:R-:W-:-:S02]  /*3150*/  IMAD R75, R4, R77, R46 ;  /* 0x0000004d044b7224 */ /* 0x000fc400078e022e */
[----:B------:R-:W-:Y:S01]  /*3160*/  IMAD.MOV R77, RZ, RZ, -R44 ;  /* 0x000000ffff4d7224 */ /* 0x000fe200078e0a2c */
[----:B------:R-:W-:Y:S01]  /*3170*/  ISETP.GT.U32.AND P1, PT, R4, R69, PT ;  /* 0x000000450400720c */ /* 0x000fe20003f24070 */
[----:B------:R-:W-:-:S04]  /*3180*/  IMAD.HI.U32 R42, R5, R83, RZ ;  /* 0x00000053052a7227 */ /* 0x000fc800078e00ff */
[----:B------:R-:W-:Y:S01]  /*3190*/  @!P6 IMAD.IADD R71, R71, 0x1, -R4 ;  /* 0x000000014747e824 */ /* 0x000fe200078e0a04 */
[C---:B------:R-:W-:Y:S01]  /*31a0*/  ISETP.GT.U32.AND P6, PT, R4.reuse, R75, PT ;  /* 0x0000004b0400720c */ /* 0x040fe20003fc4070 */
[C---:B------:R-:W-:Y:S02]  /*31b0*/  IMAD R77, R4.reuse, R77, R48 ;  /* 0x0000004d044d7224 */ /* 0x040fe400078e0230 */
[----:B------:R-:W-:Y:S02]  /*31c0*/  @!P2 IMAD.IADD R73, R73, 0x1, -R4 ;  /* 0x000000014949a824 */ /* 0x000fe400078e0a04 */
[----:B------:R-:W-:Y:S01]  /*31d0*/  IMAD.MOV R42, RZ, RZ, -R42 ;  /* 0x000000ffff2a7224 */ /* 0x000fe200078e0a2a */
[C---:B------:R-:W-:Y:S01]  /*31e0*/  ISETP.GT.U32.AND P2, PT, R4.reuse, R77, PT ;  /* 0x0000004d0400720c */ /* 0x040fe20003f44070 */
[--C-:B------:R-:W-:Y:S01]  /*31f0*/  @!P1 IMAD.IADD R69, R69, 0x1, -R4.reuse ;  /* 0x0000000145459824 */ /* 0x100fe200078e0a04 */
[----:B------:R-:W-:Y:S01]  /*3200*/  ISETP.GE.AND P1, PT, R95, RZ, PT ;  /* 0x000000ff5f00720c */ /* 0x000fe20003f26270 */
[----:B------:R-:W-:Y:S01]  /*3210*/  IMAD R83, R4, R42, R83 ;  /* 0x0000002a04537224 */ /* 0x000fe200078e0253 */
[----:B------:R-:W-:Y:S01]  /*3220*/  IABS R95, R74 ;  /* 0x0000004a005f7213 */ /* 0x000fe20000000000 */
[----:B------:R-:W-:Y:S01]  /*3230*/  @!P3 IMAD.MOV R69, RZ, RZ, -R69 ;  /* 0x000000ffff45b224 */ /* 0x000fe200078e0a45 */
[----:B------:R-:W-:Y:S01]  /*3240*/  ISETP.GE.AND P3, PT, R16, RZ, PT ;  /* 0x000000ff1000720c */ /* 0x000fe20003f66270 */
[----:B------:R-:W-:-:S02]  /*3250*/  @!P6 IMAD.IADD R75, R75, 0x1, -R4 ;  /* 0x000000014b4be824 */ /* 0x000fc400078e0a04 */
[----:B------:R-:W-:-:S03]  /*3260*/  IMAD.HI.U32 R16, R5, R81, RZ ;  /* 0x0000005105107227 */ /* 0x000fc600078e00ff */
[C---:B------:R-:W-:Y:S01]  /*3270*/  ISETP.GT.U32.AND P6, PT, R4.reuse, R75, PT ;  /* 0x0000004b0400720c */ /* 0x040fe20003fc4070 */
[----:B------:R-:W-:Y:S02]  /*3280*/  @!P2 IMAD.IADD R77, R77, 0x1, -R4 ;  /* 0x000000014d4da824 */ /* 0x000fe400078e0a04 */
[----:B------:R-:W-:Y:S02]  /*3290*/  IMAD.MOV R46, RZ, RZ, -R16 ;  /* 0x000000ffff2e7224 */ /* 0x000fe400078e0a10 */
[----:B------:R-:W-:Y:S01]  /*32a0*/  IMAD.HI.U32 R16, R5, R85, RZ ;  /* 0x0000005505107227 */ /* 0x000fe200078e00ff */
[----:B------:R-:W-:-:S03]  /*32b0*/  ISETP.GT.U32.AND P2, PT, R4, R77, PT ;  /* 0x0000004d0400720c */ /* 0x000fc60003f44070 */
[----:B------:R-:W-:Y:S02]  /*32c0*/  IMAD R81, R4, R46, R81 ;  /* 0x0000002e04517224 */ /* 0x000fe400078e0251 */
[----:B------:R-:W-:-:S04]  /*32d0*/  IMAD.HI.U32 R44, R5, R87, RZ ;  /* 0x00000057052c7227 */ /* 0x000fc800078e00ff */
[----:B------:R-:W-:Y:S01]  /*32e0*/  @!P6 IMAD.IADD R75, R75, 0x1, -R4 ;  /* 0x000000014b4be824 */ /* 0x000fe200078e0a04 */
[C---:B------:R-:W-:Y:S01]  /*32f0*/  ISETP.GT.U32.AND P6, PT, R4.reuse, R81, PT ;  /* 0x000000510400720c */ /* 0x040fe20003fc4070 */
[----:B------:R-:W-:Y:S02]  /*3300*/  IMAD.MOV R16, RZ, RZ, -R16 ;  /* 0x000000ffff107224 */ /* 0x000fe400078e0a10 */
[----:B------:R-:W-:Y:S01]  /*3310*/  @!P2 IMAD.IADD R77, R77, 0x1, -R4 ;  /* 0x000000014d4da824 */ /* 0x000fe200078e0a04 */
[C---:B------:R-:W-:Y:S01]  /*3320*/  ISETP.GT.U32.AND P2, PT, R4.reuse, R83, PT ;  /* 0x000000530400720c */ /* 0x040fe20003f44070 */
[----:B------:R-:W-:Y:S02]  /*3330*/  IMAD.MOV R44, RZ, RZ, -R44 ;  /* 0x000000ffff2c7224 */ /* 0x000fe400078e0a2c */
[C---:B------:R-:W-:Y:S02]  /*3340*/  IMAD R85, R4.reuse, R16, R85 ;  /* 0x0000001004557224 */ /* 0x040fe400078e0255 */
[----:B------:R-:W-:-:S02]  /*3350*/  IMAD R87, R4, R44, R87 ;  /* 0x0000002c04577224 */ /* 0x000fc400078e0257 */
[----:B------:R-:W-:-:S04]  /*3360*/  IMAD.HI.U32 R16, R5, R89, RZ ;  /* 0x0000005905107227 */ /* 0x000fc800078e00ff */
[--C-:B------:R-:W-:Y:S01]  /*3370*/  @!P6 IMAD.IADD R81, R81, 0x1, -R4.reuse ;  /* 0x000000015151e824 */ /* 0x100fe200078e0a04 */
[C---:B------:R-:W-:Y:S01]  /*3380*/  ISETP.GT.U32.AND P6, PT, R4.reuse, R85, PT ;  /* 0x000000550400720c */ /* 0x040fe20003fc4070 */
[----:B------:R-:W-:Y:S01]  /*3390*/  @!P2 IMAD.IADD R83, R83, 0x1, -R4 ;  /* 0x000000015353a824 */ /* 0x000fe200078e0a04 */
[----:B------:R-:W-:Y:S01]  /*33a0*/  ISETP.GT.U32.AND P2, PT, R4, R87, PT ;  /* 0x000000570400720c */ /* 0x000fe20003f44070 */
[----:B------:R-:W-:-:S04]  /*33b0*/  IMAD.HI.U32 R42, R5, R91, RZ ;  /* 0x0000005b052a7227 */ /* 0x000fc800078e00ff */
[----:B------:R-:W-:Y:S02]  /*33c0*/  IMAD.MOV R16, RZ, RZ, -R16 ;  /* 0x000000ffff107224 */ /* 0x000fe400078e0a10 */
[----:B------:R-:W-:Y:S02]  /*33d0*/  IMAD.MOV R42, RZ, RZ, -R42 ;  /* 0x000000ffff2a7224 */ /* 0x000fe400078e0a2a */
[C---:B------:R-:W-:Y:S02]  /*33e0*/  IMAD R89, R4.reuse, R16, R89 ;  /* 0x0000001004597224 */ /* 0x040fe400078e0259 */
[C---:B------:R-:W-:Y:S02]  /*33f0*/  IMAD R91, R4.reuse, R42, R91 ;  /* 0x0000002a045b7224 */ /* 0x040fe400078e025b */
[--C-:B------:R-:W-:Y:S01]  /*3400*/  @!P6 IMAD.IADD R85, R85, 0x1, -R4.reuse ;  /* 0x000000015555e824 */ /* 0x100fe200078e0a04 */
[C---:B------:R-:W-:Y:S01]  /*3410*/  ISETP.GT.U32.AND P6, PT, R4.reuse, R89, PT ;  /* 0x000000590400720c */ /* 0x040fe20003fc4070 */
[----:B------:R-:W-:Y:S01]  /*3420*/  @!P2 IMAD.IADD R87, R87, 0x1, -R4 ;  /* 0x000000015757a824 */ /* 0x000fe200078e0a04 */
[C---:B------:R-:W-:Y:S01]  /*3430*/  ISETP.GT.U32.AND P2, PT, R4.reuse, R91, PT ;  /* 0x0000005b0400720c */ /* 0x040fe20003f44070 */
[----:B------:R-:W-:Y:S01]  /*3440*/  @!P1 IMAD.MOV R73, RZ, RZ, -R73 ;  /* 0x000000ffff499224 */ /* 0x000fe200078e0a49 */
[----:B------:R-:W-:Y:S01]  /*3450*/  ISETP.GT.U32.AND P1, PT, R4, R83, PT ;  /* 0x000000530400720c */ /* 0x000fe20003f24070 */
[----:B------:R-:W-:-:S04]  /*3460*/  IMAD.HI.U32 R42, R5, R97, RZ ;  /* 0x00000061052a7227 */ /* 0x000fc800078e00ff */
[----:B------:R-:W-:-:S04]  /*3470*/  IMAD.HI.U32 R16, R5, R95, RZ ;  /* 0x0000005f05107227 */ /* 0x000fc800078e00ff */
[----:B------:R-:W-:Y:S01]  /*3480*/  @!P5 IMAD.MOV R71, RZ, RZ, -R71 ;  /* 0x000000ffff47d224 */ /* 0x000fe200078e0a47 */
[C---:B------:R-:W-:Y:S01]  /*3490*/  ISETP.GT.U32.AND P5, PT, R4.reuse, R81, PT ;  /* 0x000000510400720c */ /* 0x040fe20003fa4070 */
[----:B------:R-:W-:Y:S02]  /*34a0*/  IMAD.MOV R42, RZ, RZ, -R42 ;  /* 0x000000ffff2a7224 */ /* 0x000fe400078e0a2a */
[----:B------:R-:W-:Y:S02]  /*34b0*/  IMAD.MOV R16, RZ, RZ, -R16 ;  /* 0x000000ffff107224 */ /* 0x000fe400078e0a10 */
[C---:B------:R-:W-:Y:S01]  /*34c0*/  IMAD R97, R4.reuse, R42, R97 ;  /* 0x0000002a04617224 */ /* 0x040fe200078e0261 */
[----:B------:R-:W-:Y:S01]  /*34d0*/  IABS R42, R252 ;  /* 0x000000fc002a7213 */ /* 0x000fe20000000000 */
[----:B------:R-:W-:Y:S01]  /*34e0*/  @!P6 IMAD.IADD R89, R89, 0x1, -R4 ;  /* 0x000000015959e824 */ /* 0x000fe200078e0a04 */
[C---:B------:R-:W-:Y:S01]  /*34f0*/  ISETP.GT.U32.AND P6, PT, R4.reuse, R85, PT ;  /* 0x000000550400720c */ /* 0x040fe20003fc4070 */
[----:B------:R-:W-:Y:S01]  /*3500*/  @!P0 IMAD.MOV R75, RZ, RZ, -R75 ;  /* 0x000000ffff4b8224 */ /* 0x000fe200078e0a4b */
[C---:B------:R-:W-:Y:S01]  /*3510*/  ISETP.GT.U32.AND P0, PT, R4.reuse, R87, PT ;  /* 0x000000570400720c */ /* 0x040fe20003f04070 */
[----:B------:R-:W-:-:S02]  /*3520*/  IMAD R95, R4, R16, R95 ;  /* 0x00000010045f7224 */ /* 0x000fc400078e025f */
[----:B------:R-:W-:-:S04]  /*3530*/  IMAD.HI.U32 R44, R5, R99, RZ ;  /* 0x00000063052c7227 */ /* 0x000fc800078e00ff */
[----:B------:R-:W-:-:S04]  /*3540*/  IMAD.HI.U32 R16, R5, R101, RZ ;  /* 0x0000006505107227 */ /* 0x000fc800078e00ff */
[--C-:B------:R-:W-:Y:S01]  /*3550*/  @!P2 IMAD.IADD R91, R91, 0x1, -R4.reuse ;  /* 0x000000015b5ba824 */ /* 0x100fe200078e0a04 */
[C---:B------:R-:W-:Y:S01]  /*3560*/  ISETP.GT.U32.AND P2, PT, R4.reuse, R89, PT ;  /* 0x000000590400720c */ /* 0x040fe20003f44070 */
[----:B------:R-:W-:Y:S01]  /*3570*/  @!P1 IMAD.IADD R83, R83, 0x1, -R4 ;  /* 0x0000000153539824 */ /* 0x000fe200078e0a04 */
[----:B------:R-:W-:Y:S01]  /*3580*/  ISETP.GT.U32.AND P1, PT, R4, R97, PT ;  /* 0x000000610400720c */ /* 0x000fe20003f24070 */
[----:B------:R-:W-:Y:S02]  /*3590*/  IMAD.MOV R44, RZ, RZ, -R44 ;  /* 0x000000ffff2c7224 */ /* 0x000fe400078e0a2c */
[----:B------:R-:W-:Y:S02]  /*35a0*/  IMAD.MOV R16, RZ, RZ, -R16 ;  /* 0x000000ffff107224 */ /* 0x000fe400078e0a10 */
[----:B------:R-:W-:-:S04]  /*35b0*/  IMAD.HI.U32 R5, R5, R42, RZ ;  /* 0x0000002a05057227 */ /* 0x000fc800078e00ff */
[--C-:B------:R-:W-:Y:S01]  /*35c0*/  @!P5 IMAD.IADD R81, R81, 0x1, -R4.reuse ;  /* 0x000000015151d824 */ /* 0x100fe200078e0a04 */
[C---:B------:R-:W-:Y:S01]  /*35d0*/  ISETP.GT.U32.AND P5, PT, R4.reuse, R95, PT ;  /* 0x0000005f0400720c */ /* 0x040fe20003fa4070 */
[C---:B------:R-:W-:Y:S02]  /*35e0*/  IMAD R99, R4.reuse, R44, R99 ;  /* 0x0000002c04637224 */ /* 0x040fe400078e0263 */
[C---:B------:R-:W-:Y:S02]  /*35f0*/  IMAD R101, R4.reuse, R16, R101 ;  /* 0x0000001004657224 */ /* 0x040fe400078e0265 */
[----:B------:R-:W-:Y:S02]  /*3600*/  IMAD.MOV R5, RZ, RZ, -R5 ;  /* 0x000000ffff057224 */ /* 0x000fe400078e0a05 */
[--C-:B------:R-:W-:Y:S01]  /*3610*/  @!P6 IMAD.IADD R85, R85, 0x1, -R4.reuse ;  /* 0x000000015555e824 */ /* 0x100fe200078e0a04 */
[C---:B------:R-:W-:Y:S01]  /*3620*/  ISETP.GT.U32.AND P6, PT, R4.reuse, R99, PT ;  /* 0x000000630400720c */ /* 0x040fe20003fc4070 */
[----:B------:R-:W-:Y:S01]  /*3630*/  @!P0 IMAD.IADD R87, R87, 0x1, -R4 ;  /* 0x0000000157578824 */ /* 0x000fe200078e0a04 */
[C---:B------:R-:W-:Y:S01]  /*3640*/  ISETP.GT.U32.AND P0, PT, R4.reuse, R101, PT ;  /* 0x000000650400720c */ /* 0x040fe20003f04070 */
[----:B------:R-:W-:-:S02]  /*3650*/  IMAD R5, R4, R5, R42 ;  /* 0x0000000504057224 */ /* 0x000fc400078e022a */
[----:B------:R-:W-:Y:S01]  /*3660*/  @!P4 IMAD.MOV R77, RZ, RZ, -R77 ;  /* 0x000000ffff4dc224 */ /* 0x000fe200078e0a4d */
[C---:B------:R-:W-:Y:S01]  /*3670*/  ISETP.GT.U32.AND P4, PT, R4.reuse, R91, PT ;  /* 0x0000005b0400720c */ /* 0x040fe20003f84070 */
[--C-:B------:R-:W-:Y:S01]  /*3680*/  @!P2 IMAD.IADD R89, R89, 0x1, -R4.reuse ;  /* 0x000000015959a824 */ /* 0x100fe200078e0a04 */
[----:B------:R-:W-:Y:S01]  /*3690*/  ISETP.GE.AND P2, PT, R79, RZ, PT ;  /* 0x000000ff4f00720c */ /* 0x000fe20003f46270 */
[--C-:B------:R-:W-:Y:S01]  /*36a0*/  @!P1 IMAD.IADD R97, R97, 0x1, -R4.reuse ;  /* 0x0000000161619824 */ /* 0x100fe200078e0a04 */
[----:B------:R-:W-:Y:S01]  /*36b0*/  ISETP.GT.U32.AND P1, PT, R4, R5, PT ;  /* 0x000000050400720c */ /* 0x000fe20003f24070 */
[--C-:B------:R-:W-:Y:S01]  /*36c0*/  @!P5 IMAD.IADD R95, R95, 0x1, -R4.reuse ;  /* 0x000000015f5fd824 */ /* 0x100fe200078e0a04 */
[----:B------:R-:W-:Y:S01]  /*36d0*/  ISETP.GE.AND P5, PT, R70, RZ, PT ;  /* 0x000000ff4600720c */ /* 0x000fe20003fa6270 */
[--C-:B------:R-:W-:Y:S01]  /*36e0*/  @!P6 IMAD.IADD R99, R99, 0x1, -R4.reuse ;  /* 0x000000016363e824 */ /* 0x100fe200078e0a04 */
[----:B------:R-:W-:Y:S01]  /*36f0*/  ISETP.GE.AND P6, PT, R72, RZ, PT ;  /* 0x000000ff4800720c */ /* 0x000fe20003fc6270 */
[--C-:B------:R-:W-:Y:S01]  /*3700*/  @!P0 IMAD.IADD R101, R101, 0x1, -R4.reuse ;  /* 0x0000000165658824 */ /* 0x100fe200078e0a04 */
[C---:B------:R-:W-:Y:S01]  /*3710*/  ISETP.GT.U32.AND P0, PT, R4.reuse, R95, PT ;  /* 0x0000005f0400720c */ /* 0x040fe20003f04070 */
[----:B------:R-:W-:Y:S01]  /*3720*/  @!P3 IMAD.MOV R81, RZ, RZ, -R81 ;  /* 0x000000ffff51b224 */ /* 0x000fe200078e0a51 */
[----:B------:R-:W-:Y:S01]  /*3730*/  ISETP.GT.U32.AND P3, PT, R4, R99, PT ;  /* 0x000000630400720c */ /* 0x000fe20003f64070 */
[--C-:B------:R-:W-:Y:S01]  /*3740*/  @!P4 IMAD.IADD R91, R91, 0x1, -R4.reuse ;  /* 0x000000015b5bc824 */ /* 0x100fe200078e0a04 */
[----:B------:R-:W-:Y:S01]  /*3750*/  ISETP.GE.AND P4, PT, R68, RZ, PT ;  /* 0x000000ff4400720c */ /* 0x000fe20003f86270 */
[----:B------:R-:W-:Y:S01]  /*3760*/  @!P2 IMAD.MOV R83, RZ, RZ, -R83 ;  /* 0x000000ffff53a224 */ /* 0x000fe200078e0a53 */
[C---:B------:R-:W-:Y:S01]  /*3770*/  ISETP.GT.U32.AND P2, PT, R4.reuse, R97, PT ;  /* 0x000000610400720c */ /* 0x040fe20003f44070 */
[----:B------:R-:W-:Y:S01]  /*3780*/  @!P1 IMAD.IADD R5, R5, 0x1, -R4 ;  /* 0x0000000105059824 */ /* 0x000fe200078e0a04 */
[----:B------:R-:W-:Y:S01]  /*3790*/  ISETP.GT.U32.AND P1, PT, R4, R101, PT ;  /* 0x000000650400720c */ /* 0x000fe20003f24070 */
[----:B------:R-:W-:-:S02]  /*37a0*/  @!P5 IMAD.MOV R87, RZ, RZ, -R87 ;  /* 0x000000ffff57d224 */ /* 0x000fc400078e0a57 */
[----:B------:R-:W-:Y:S01]  /*37b0*/  @!P6 IMAD.MOV R89, RZ, RZ, -R89 ;  /* 0x000000ffff59e224 */ /* 0x000fe200078e0a59 */
[----:B------:R-:W-:Y:S01]  /*37c0*/  ISETP.GT.U32.AND P5, PT, R4, R5, PT ;  /* 0x000000050400720c */ /* 0x000fe20003fa4070 */
[--C-:B------:R-:W-:Y:S01]  /*37d0*/  @!P0 IMAD.IADD R95, R95, 0x1, -R4.reuse ;  /* 0x000000015f5f8824 */ /* 0x100fe200078e0a04 */
[----:B------:R-:W-:Y:S01]  /*37e0*/  ISETP.GE.AND P0, PT, R74, RZ, PT ;  /* 0x000000ff4a00720c */ /* 0x000fe20003f06270 */
[--C-:B------:R-:W-:Y:S01]  /*37f0*/  @!P3 IMAD.IADD R99, R99, 0x1, -R4.reuse ;  /* 0x000000016363b824 */ /* 0x100fe200078e0a04 */
[----:B------:R-:W-:Y:S01]  /*3800*/  ISETP.GE.AND P3, PT, R92, RZ, PT ;  /* 0x000000ff5c00720c */ /* 0x000fe20003f66270 */
[----:B------:R-:W-:Y:S01]  /*3810*/  @!P4 IMAD.MOV R85, RZ, RZ, -R85 ;  /* 0x000000ffff55c224 */ /* 0x000fe200078e0a55 */
[----:B------:R-:W-:Y:S01]  /*3820*/  ISETP.GE.AND P4, PT, R76, RZ, PT ;  /* 0x000000ff4c00720c */ /* 0x000fe20003f86270 */
[--C-:B------:R-:W-:Y:S01]  /*3830*/  @!P2 IMAD.IADD R97, R97, 0x1, -R4.reuse ;  /* 0x000000016161a824 */ /* 0x100fe200078e0a04 */
[----:B------:R-:W-:Y:S01]  /*3840*/  ISETP.GE.AND P2, PT, R93, RZ, PT ;  /* 0x000000ff5d00720c */ /* 0x000fe20003f46270 */
[--C-:B------:R-:W-:Y:S01]  /*3850*/  @!P1 IMAD.IADD R101, R101, 0x1, -R4.reuse ;  /* 0x0000000165659824 */ /* 0x100fe200078e0a04 */
[----:B------:R-:W-:Y:S01]  /*3860*/  ISETP.GE.AND P1, PT, R78, RZ, PT ;  /* 0x000000ff4e00720c */ /* 0x000fe20003f26270 */
[----:B------:R-:W-:Y:S01]  /*3870*/  IMAD R0, R0, UR12, RZ ;  /* 0x0000000c00007c24 */ /* 0x000fe2000f8e02ff */
[----:B------:R-:W-:Y:S01]  /*3880*/  ISETP.GE.AND P6, PT, R252, RZ, PT ;  /* 0x000000fffc00720c */ /* 0x000fe20003fc6270 */
[----:B------:R-:W-:Y:S01]  /*3890*/  @!P5 IMAD.IADD R5, R5, 0x1, -R4 ;  /* 0x000000010505d824 */ /* 0x000fe200078e0a04 */
[----:B------:R-:W-:Y:S01]  /*38a0*/  ISETP.NE.AND P5, PT, R3, RZ, PT ;  /* 0x000000ff0300720c */ /* 0x000fe20003fa5270 */
[----:B------:R-:W-:Y:S01]  /*38b0*/  @!P0 IMAD.MOV R95, RZ, RZ, -R95 ;  /* 0x000000ffff5f8224 */ /* 0x000fe200078e0a5f */
[----:B------:R-:W-:Y:S01]  /*38c0*/  LOP3.LUT R3, RZ, R3, RZ, 0x33, !PT ;  /* 0x00000003ff037212 */ /* 0x000fe200078e33ff */
[----:B------:R-:W-:Y:S01]  /*38d0*/  @!P3 IMAD.MOV R99, RZ, RZ, -R99 ;  /* 0x000000ffff63b224 */ /* 0x000fe200078e0a63 */
[----:B------:R-:W-:Y:S01]  /*38e0*/  CS2R R78, SRZ ;  /* 0x00000000004e7805 */ /* 0x000fe2000001ff00 */
[----:B------:R-:W-:Y:S01]  /*38f0*/  @!P4 IMAD.MOV R91, RZ, RZ, -R91 ;  /* 0x000000ffff5bc224 */ /* 0x000fe200078e0a5b */
[C---:B------:R-:W-:Y:S01]  /*3900*/  SEL R6, R3.reuse, R6, !P5 ;  /* 0x0000000603067207 */ /* 0x040fe20006800000 */
[----:B------:R-:W-:Y:S01]  /*3910*/  @!P2 IMAD.MOV R97, RZ, RZ, -R97 ;  /* 0x000000ffff61a224 */ /* 0x000fe200078e0a61 */
[C---:B------:R-:W-:Y:S01]  /*3920*/  SEL R7, R3.reuse, R7, !P5 ;  /* 0x0000000703077207 */ /* 0x040fe20006800000 */
[----:B------:R-:W-:Y:S01]  /*3930*/  @!P1 IMAD.MOV R101, RZ, RZ, -R101 ;  /* 0x000000ffff659224 */ /* 0x000fe200078e0a65 */
[C---:B------:R-:W-:Y:S01]  /*3940*/  SEL R8, R3.reuse, R8, !P5 ;  /* 0x0000000803087207 */ /* 0x040fe20006800000 */
[----:B------:R-:W-:Y:S01]  /*3950*/  @!P6 IMAD.MOV R5, RZ, RZ, -R5 ;  /* 0x000000ffff05e224 */ /* 0x000fe200078e0a05 */
[C---:B------:R-:W-:Y:S01]  /*3960*/  SEL R9, R3.reuse, R9, !P5 ;  /* 0x0000000903097207 */ /* 0x040fe20006800000 */
[----:B------:R-:W-:Y:S01]  /*3970*/  IMAD R6, R6, UR9, RZ ;  /* 0x0000000906067c24 */ /* 0x000fe2000f8e02ff */
[----:B------:R-:W-:Y:S01]  /*3980*/  SEL R10, R3, R10, !P5 ;  /* 0x0000000a030a7207 */ /* 0x000fe20006800000 */
[----:B------:R-:W-:Y:S01]  /*3990*/  IMAD R7, R7, UR9, RZ ;  /* 0x0000000907077c24 */ /* 0x000fe2000f8e02ff */
        /* <DEDUP_REMOVED lines=118> */
[-C--:B------:R-:W-:Y:S01]  /*4100*/  LEA R16, P6, R6, R246.reuse, 0x1 ;  /* 0x000000f606107211 */ /* 0x080fe200078c08ff */
[----:B------:R-:W-:Y:S01]  /*4110*/  IMAD R99, R99, UR9, RZ ;  /* 0x0000000963637c24 */ /* 0x000fe2000f8e02ff */
[-C--:B------:R-:W-:Y:S01]  /*4120*/  LEA R4, P5, R7, R246.reuse, 0x1 ;  /* 0x000000f607047211 */ /* 0x080fe200078a08ff */
[----:B------:R-:W-:Y:S01]  /*4130*/  IMAD R101, R101, UR9, RZ ;  /* 0x0000000965657c24 */ /* 0x000fe2000f8e02ff */
[----:B------:R-:W-:Y:S01]  /*4140*/  LEA R5, P3, R8, R246, 0x1 ;  /* 0x000000f608057211 */ /* 0x000fe200078608ff */
[----:B------:R2:W-:Y:S01]  /*4150*/  STL [R1+0x148], R16 ;  /* 0x0001481001007387 */ /* 0x0005e20000100800 */
[----:B------:R-:W-:Y:S01]  /*4160*/  IMAD R3, R3, UR9, RZ ;  /* 0x0000000903037c24 */ /* 0x000fe2000f8e02ff */
[----:B------:R-:W-:-:S02]  /*4170*/  CS2R R92, SRZ ;  /* 0x00000000005c7805 */ /* 0x000fc4000001ff00 */
[----:B------:R4:W-:Y:S04]  /*4180*/  STL [R1+0x14c], R4 ;  /* 0x00014c0401007387 */ /* 0x0009e80000100800 */
[----:B------:R5:W-:Y:S01]  /*4190*/  STL [R1+0x150], R5 ;  /* 0x0001500501007387 */ /* 0x000be20000100800 */
[-C--:B--2---:R-:W-:Y:S02]  /*41a0*/  LEA R16, P2, R9, R246.reuse, 0x1 ;  /* 0x000000f609107211 */ /* 0x084fe400078408ff */
[----:B----4-:R-:W-:-:S03]  /*41b0*/  LEA R4, P1, R10, R246, 0x1 ;  /* 0x000000f60a047211 */ /* 0x010fc600078208ff */
[----:B------:R2:W-:Y:S01]  /*41c0*/  STL [R1+0x154], R16 ;  /* 0x0001541001007387 */ /* 0x0005e20000100800 */
[----:B-----5:R-:W-:-:S03]  /*41d0*/  LEA R5, P0, R11, R246, 0x1 ;  /* 0x000000f60b057211 */ /* 0x020fc600078008ff */
[----:B------:R4:W-:Y:S01]  /*41e0*/  STL [R1+0x158], R4 ;  /* 0x0001580401007387 */ /* 0x0009e20000100800 */
[-C--:B------:R-:W-:Y:S02]  /*41f0*/  LEA.HI.X.SX32 R250, R10, R247.reuse, 0x1, P1 ;  /* 0x000000f70afa7211 */ /* 0x080fe400008f0eff */
[-C--:B------:R-:W-:Y:S01]  /*4200*/  LEA.HI.X.SX32 R248, R11, R247.reuse, 0x1, P0 ;  /* 0x000000f70bf87211 */ /* 0x080fe200000f0eff */
[----:B------:R5:W-:Y:S01]  /*4210*/  STL [R1+0x15c], R5 ;  /* 0x00015c0501007387 */ /* 0x000be20000100800 */
[----:B--2---:R-:W-:Y:S02]  /*4220*/  LEA R16, P4, R12, R246, 0x1 ;  /* 0x000000f60c107211 */ /* 0x004fe400078808ff */
[----:B----4-:R-:W-:-:S03]  /*4230*/  LEA.HI.X.SX32 R4, R6, R247, 0x1, P6 ;  /* 0x000000f706047211 */ /* 0x010fc600030f0eff */
[----:B------:R-:W-:Y:S01]  /*4240*/  STL [R1+0x160], R16 ;  /* 0x0001601001007387 */ /* 0x000fe20000100800 */
[----:B------:R-:W-:Y:S02]  /*4250*/  LEA.HI.X.SX32 R6, R7, R247, 0x1, P5 ;  /* 0x000000f707067211 */ /* 0x000fe400028f0eff */
[-C--:B-----5:R-:W-:Y:S01]  /*4260*/  LEA R5, P6, R13, R246.reuse, 0x1 ;  /* 0x000000f60d057211 */ /* 0x0a0fe200078c08ff */
[----:B------:R2:W-:Y:S04]  /*4270*/  STL [R1+0x80], R4 ;  /* 0x0000800401007387 */ /* 0x0005e80000100800 */
[----:B------:R4:W-:Y:S04]  /*4280*/  STL [R1+0x164], R5 ;  /* 0x0001640501007387 */ /* 0x0009e80000100800 */
[----:B------:R5:W-:Y:S01]  /*4290*/  STL [R1+0x84], R6 ;  /* 0x0000840601007387 */ /* 0x000be20000100800 */
[----:B--2---:R-:W-:-:S02]  /*42a0*/  LEA R4, P5, R14, R246, 0x1 ;  /* 0x000000f60e047211 */ /* 0x004fc400078a08ff */
[----:B----4-:R-:W-:-:S03]  /*42b0*/  LEA.HI.X.SX32 R5, R8, R247, 0x1, P3 ;  /* 0x000000f708057211 */ /* 0x010fc600018f0eff */
[----:B------:R2:W-:Y:S01]  /*42c0*/  STL [R1+0x168], R4 ;  /* 0x0001680401007387 */ /* 0x0005e20000100800 */
[----:B-----5:R-:W-:-:S03]  /*42d0*/  LEA R6, P3, R15, R246, 0x1 ;  /* 0x000000f60f067211 */ /* 0x020fc600078608ff */
[----:B------:R4:W-:Y:S04]  /*42e0*/  STL [R1+0x88], R5 ;  /* 0x0000880501007387 */ /* 0x0009e80000100800 */
[----:B------:R5:W-:Y:S01]  /*42f0*/  STL [R1+0x16c], R6 ;  /* 0x00016c0601007387 */ /* 0x000be20000100800 */
[----:B--2---:R-:W-:Y:S02]  /*4300*/  LEA.HI.X.SX32 R4, R9, R247, 0x1, P2 ;  /* 0x000000f709047211 */ /* 0x004fe400010f0eff */
[----:B----4-:R-:W-:-:S03]  /*4310*/  LEA R5, P2, R18, R246, 0x1 ;  /* 0x000000f612057211 */ /* 0x010fc600078408ff */
[----:B------:R2:W-:Y:S01]  /*4320*/  STL [R1+0x8c], R4 ;  /* 0x00008c0401007387 */ /* 0x0005e20000100800 */
[----:B-----5:R-:W-:-:S03]  /*4330*/  LEA R6, P0, R20, R246, 0x1 ;  /* 0x000000f614067211 */ /* 0x020fc600078008ff */
[----:B------:R-:W-:Y:S01]  /*4340*/  STL [R1+0x170], R5 ;  /* 0x0001700501007387 */ /* 0x000fe20000100800 */
[----:B--2---:R-:W-:-:S05]  /*4350*/  LEA R4, P1, R19, R246, 0x1 ;  /* 0x000000f613047211 */ /* 0x004fca00078208ff */
[----:B------:R2:W-:Y:S04]  /*4360*/  STL [R1+0x174], R4 ;  /* 0x0001740401007387 */ /* 0x0005e80000100800 */
[----:B------:R4:W-:Y:S01]  /*4370*/  STL [R1+0x178], R6 ;  /* 0x0001780601007387 */ /* 0x0009e20000100800 */
[-C--:B--2---:R-:W-:Y:S02]  /*4380*/  LEA.HI.X.SX32 R4, R12, R247.reuse, 0x1, P4 ;  /* 0x000000f70c047211 */ /* 0x084fe400020f0eff */
[-C--:B------:R-:W-:Y:S02]  /*4390*/  LEA R5, P4, R21, R246.reuse, 0x1 ;  /* 0x000000f615057211 */ /* 0x080fe400078808ff */
[----:B----4-:R-:W-:Y:S01]  /*43a0*/  LEA.HI.X.SX32 R6, R13, R247, 0x1, P6 ;  /* 0x000000f70d067211 */ /* 0x010fe200030f0eff */
[----:B------:R2:W-:Y:S04]  /*43b0*/  STL [R1+0x90], R4 ;  /* 0x0000900401007387 */ /* 0x0005e80000100800 */
[----:B------:R4:W-:Y:S04]  /*43c0*/  STL [R1+0x17c], R5 ;  /* 0x00017c0501007387 */ /* 0x0009e80000100800 */
[----:B------:R5:W-:Y:S01]  /*43d0*/  STL [R1+0x94], R6 ;  /* 0x0000940601007387 */ /* 0x000be20000100800 */
[----:B--2---:R-:W-:-:S02]  /*43e0*/  LEA R4, P6, R22, R246, 0x1 ;  /* 0x000000f616047211 */ /* 0x004fc400078c08ff */
[----:B----4-:R-:W-:-:S03]  /*43f0*/  LEA.HI.X.SX32 R5, R14, R247, 0x1, P5 ;  /* 0x000000f70e057211 */ /* 0x010fc600028f0eff */
[----:B------:R2:W-:Y:S01]  /*4400*/  STL [R1], R4 ;  /* 0x0000000401007387 */ /* 0x0005e20000100800 */
[----:B-----5:R-:W-:-:S03]  /*4410*/  LEA R6, P5, R23, R246, 0x1 ;  /* 0x000000f617067211 */ /* 0x020fc600078a08ff */
[----:B------:R4:W-:Y:S04]  /*4420*/  STL [R1+0x98], R5 ;  /* 0x0000980501007387 */ /* 0x0009e80000100800 */
[----:B------:R5:W-:Y:S01]  /*4430*/  STL [R1+0x4], R6 ;  /* 0x0000040601007387 */ /* 0x000be20000100800 */
[----:B--2---:R-:W-:Y:S02]  /*4440*/  LEA.HI.X.SX32 R4, R15, R247, 0x1, P3 ;  /* 0x000000f70f047211 */ /* 0x004fe400018f0eff */
[----:B----4-:R-:W-:-:S03]  /*4450*/  LEA R5, P3, R24, R246, 0x1 ;  /* 0x000000f618057211 */ /* 0x010fc600078608ff */
[----:B------:R2:W-:Y:S01]  /*4460*/  STL [R1+0x9c], R4 ;  /* 0x00009c0401007387 */ /* 0x0005e20000100800 */
[----:B-----5:R-:W-:-:S03]  /*4470*/  LEA.HI.X.SX32 R6, R18, R247, 0x1, P2 ;  /* 0x000000f712067211 */ /* 0x020fc600010f0eff */
[----:B------:R4:W-:Y:S04]  /*4480*/  STL [R1+0x8], R5 ;  /* 0x0000080501007387 */ /* 0x0009e80000100800 */
[----:B------:R5:W-:Y:S01]  /*4490*/  STL [R1+0xa0], R6 ;  /* 0x0000a00601007387 */ /* 0x000be20000100800 */
[----:B--2---:R-:W-:Y:S02]  /*44a0*/  LEA R4, P2, R25, R246, 0x1 ;  /* 0x000000f619047211 */ /* 0x004fe400078408ff */
        /* <DEDUP_REMOVED lines=74> */
[----:B------:R-:W-:Y:S02]  /*4950*/  CS2R R36, SRZ ;  /* 0x0000000000247805 */ /* 0x000fe4000001ff00 */
[-C--:B-----5:R-:W-:Y:S01]  /*4960*/  LEA R6, P5, R47, R246.reuse, 0x1 ;  /* 0x000000f62f067211 */ /* 0x0a0fe200078a08ff */
        /* <DEDUP_REMOVED lines=19> */
[----:B------:R4:W-:Y:S01]  /*4aa0*/  STL [R1+0x180], R5 ;  /* 0x0001800501007387 */ /* 0x0009e20000100800 */
[----:B------:R-:W-:-:S03]  /*4ab0*/  CS2R R42, SRZ ;  /* 0x00000000002a7805 */ /* 0x000fc6000001ff00 */
[----:B------:R5:W-:Y:S01]  /*4ac0*/  STL [R1+0x100], R6 ;  /* 0x0001000601007387 */ /* 0x000be20000100800 */
[----:B--2---:R-:W-:Y:S02]  /*4ad0*/  LEA R4, P4, R55, R246, 0x1 ;  /* 0x000000f637047211 */ /* 0x004fe400078808ff */
[----:B----4-:R-:W-:-:S03]  /*4ae0*/  LEA.HI.X.SX32 R5, R45, R247, 0x1, P6 ;  /* 0x000000f72d057211 */ /* 0x010fc600030f0eff */
[----:B------:R2:W-:Y:S01]  /*4af0*/  STL [R1+0x184], R4 ;  /* 0x0001840401007387 */ /* 0x0005e20000100800 */
[----:B------:R-:W-:Y:S02]  /*4b00*/  CS2R R44, SRZ ;  /* 0x00000000002c7805 */ /* 0x000fe4000001ff00 */
[----:B-----5:R-:W-:Y:S01]  /*4b10*/  LEA R6, P6, R57, R246, 0x1 ;  /* 0x000000f639067211 */ /* 0x020fe200078c08ff */
[----:B------:R4:W-:Y:S04]  /*4b20*/  STL [R1+0x104], R5 ;  /* 0x0001040501007387 */ /* 0x0009e80000100800 */
[----:B------:R5:W-:Y:S01]  /*4b30*/  STL [R1+0x188], R6 ;  /* 0x0001880601007387 */ /* 0x000be20000100800 */
[----:B--2---:R-:W-:Y:S02]  /*4b40*/  LEA.HI.X.SX32 R4, R47, R247, 0x1, P5 ;  /* 0x000000f72f047211 */ /* 0x004fe400028f0eff */
[----:B------:R-:W-:-:S02]  /*4b50*/  CS2R R46, SRZ ;  /* 0x00000000002e7805 */ /* 0x000fc4000001ff00 */
[----:B----4-:R-:W-:Y:S01]  /*4b60*/  LEA R5, P5, R59, R246, 0x1 ;  /* 0x000000f63b057211 */ /* 0x010fe200078a08ff */
[----:B------:R2:W-:Y:S01]  /*4b70*/  STL [R1+0x108], R4 ;  /* 0x0001080401007387 */ /* 0x0005e20000100800 */
[----:B-----5:R-:W-:-:S03]  /*4b80*/  LEA.HI.X.SX32 R6, R49, R247, 0x1, P3 ;  /* 0x000000f731067211 */ /* 0x020fc600018f0eff */
[----:B------:R4:W-:Y:S01]  /*4b90*/  STL [R1+0x18c], R5 ;  /* 0x00018c0501007387 */ /* 0x0009e20000100800 */
[-C--:B------:R-:W-:Y:S02]  /*4ba0*/  LEA.HI.X.SX32 R207, R59, R247.reuse, 0x1, P5 ;  /* 0x000000f73bcf7211 */ /* 0x080fe400028f0eff */
[----:B------:R-:W-:Y:S02]  /*4bb0*/  CS2R R58, SRZ ;  /* 0x00000000003a7805 */ /* 0x000fe4000001ff00 */
[----:B------:R-:W-:Y:S01]  /*4bc0*/  CS2R R48, SRZ ;  /* 0x0000000000307805 */ /* 0x000fe2000001ff00 */
[----:B------:R5:W-:Y:S01]  /*4bd0*/  STL [R1+0x10c], R6 ;  /* 0x00010c0601007387 */ /* 0x000be20000100800 */
[----:B--2---:R-:W-:Y:S02]  /*4be0*/  LEA R4, P3, R61, R246, 0x1 ;  /* 0x000000f63d047211 */ /* 0x004fe400078608ff */
[----:B----4-:R-:W-:-:S03]  /*4bf0*/  LEA.HI.X.SX32 R5, R41, R247, 0x1, P2 ;  /* 0x000000f729057211 */ /* 0x010fc600010f0eff */
[----:B------:R2:W-:Y:S01]  /*4c00*/  STL [R1+0x190], R4 ;  /* 0x0001900401007387 */ /* 0x0005e20000100800 */
[-C--:B------:R-:W-:Y:S02]  /*4c10*/  LEA.HI.X.SX32 R208, R61, R247.reuse, 0x1, P3 ;  /* 0x000000f73dd07211 */ /* 0x080fe400018f0eff */
[----:B------:R-:W-:Y:S02]  /*4c20*/  CS2R R60, SRZ ;  /* 0x00000000003c7805 */ /* 0x000fe4000001ff00 */
[C---:B-----5:R-:W-:Y:S01]  /*4c30*/  LEA R6, P2, R63.reuse, R246, 0x1 ;  /* 0x000000f63f067211 */ /* 0x060fe200078408ff */
[----:B------:R4:W-:Y:S01]  /*4c40*/  STL [R1+0x110], R5 ;  /* 0x0001100501007387 */ /* 0x0009e20000100800 */
[----:B------:R-:W-:Y:S02]  /*4c50*/  CS2R R40, SRZ ;  /* 0x0000000000287805 */ /* 0x000fe4000001ff00 */
[----:B------:R-:W-:Y:S01]  /*4c60*/  LEA.HI.X.SX32 R210, R63, R247, 0x1, P2 ;  /* 0x000000f73fd27211 */ /* 0x000fe200010f0eff */
[----:B------:R5:W-:Y:S01]  /*4c70*/  STL [R1+0x194], R6 ;  /* 0x0001940601007387 */ /* 0x000be20000100800 */
[----:B------:R-:W-:-:S02]  /*4c80*/  CS2R R62, SRZ ;  /* 0x00000000003e7805 */ /* 0x000fc4000001ff00 */
[-C--:B--2---:R-:W-:Y:S02]  /*4c90*/  LEA.HI.X.SX32 R4, R51, R247.reuse, 0x1, P1 ;  /* 0x000000f733047211 */ /* 0x084fe400008f0eff */
[----:B------:R-:W-:Y:S02]  /*4ca0*/  CS2R R50, SRZ ;  /* 0x0000000000327805 */ /* 0x000fe4000001ff00 */
        /* <DEDUP_REMOVED lines=17> */
[----:B------:R-:W-:Y:S01]  /*4dc0*/  STL [R1+0x1a0], R6 ;  /* 0x0001a00601007387 */ /* 0x000fe20000100800 */
[----:B------:R-:W-:-:S02]  /*4dd0*/  CS2R R68, SRZ ;  /* 0x0000000000447805 */ /* 0x000fc4000001ff00 */
[-C--:B--2---:R-:W-:Y:S02]  /*4de0*/  LEA.HI.X.SX32 R4, R57, R247.reuse, 0x1, P6 ;  /* 0x000000f739047211 */ /* 0x084fe400030f0eff */
[----:B------:R-:W-:Y:S02]  /*4df0*/  CS2R R56, SRZ ;  /* 0x0000000000387805 */ /* 0x000fe4000001ff00 */
[C---:B----4-:R-:W-:Y:S01]  /*4e00*/  LEA R5, P6, R71.reuse, R246, 0x1 ;  /* 0x000000f647057211 */ /* 0x050fe200078c08ff */
[----:B------:R2:W-:Y:S03]  /*4e10*/  STL [R1+0x120], R4 ;  /* 0x0001200401007387 */ /* 0x0005e60000100800 */
[----:B------:R-:W-:Y:S01]  /*4e20*/  LEA.HI.X.SX32 R218, R71, R247, 0x1, P6 ;  /* 0x000000f747da7211 */ /* 0x000fe200030f0eff */
[----:B------:R4:W-:Y:S01]  /*4e30*/  STL [R1+0x1a4], R5 ;  /* 0x0001a40501007387 */ /* 0x0009e20000100800 */
[----:B------:R-:W-:-:S02]  /*4e40*/  CS2R R70, SRZ ;  /* 0x0000000000467805 */ /* 0x000fc4000001ff00 */
[-C--:B--2---:R-:W-:Y:S02]  /*4e50*/  LEA R4, P5, R73, R246.reuse, 0x1 ;  /* 0x000000f649047211 */ /* 0x084fe400078a08ff */
[----:B----4-:R-:W-:-:S03]  /*4e60*/  LEA R5, P3, R75, R246, 0x1 ;  /* 0x000000f64b057211 */ /* 0x010fc600078608ff */
[----:B------:R2:W-:Y:S01]  /*4e70*/  STL [R1+0x1a8], R4 ;  /* 0x0001a80401007387 */ /* 0x0005e20000100800 */
[-C--:B------:R-:W-:Y:S02]  /*4e80*/  LEA.HI.X.SX32 R220, R73, R247.reuse, 0x1, P5 ;  /* 0x000000f749dc7211 */ /* 0x080fe400028f0eff */
[----:B------:R-:W-:Y:S02]  /*4e90*/  CS2R R72, SRZ ;  /* 0x0000000000487805 */ /* 0x000fe4000001ff00 */
[----:B------:R-:W-:Y:S01]  /*4ea0*/  LEA.HI.X.SX32 R222, R75, R247, 0x1, P3 ;  /* 0x000000f74bde7211 */ /* 0x000fe200018f0eff */
[----:B------:R4:W-:Y:S01]  /*4eb0*/  STL [R1+0x1ac], R5 ;  /* 0x0001ac0501007387 */ /* 0x0009e20000100800 */
[----:B------:R-:W-:Y:S02]  /*4ec0*/  CS2R R74, SRZ ;  /* 0x00000000004a7805 */ /* 0x000fe4000001ff00 */
[-C--:B--2---:R-:W-:Y:S02]  /*4ed0*/  LEA R4, P2, R77, R246.reuse, 0x1 ;  /* 0x000000f64d047211 */ /* 0x084fe400078408ff */
[----:B----4-:R-:W-:-:S03]  /*4ee0*/  LEA R5, P1, R81, R246, 0x1 ;  /* 0x000000f651057211 */ /* 0x010fc600078208ff */
[----:B------:R2:W-:Y:S01]  /*4ef0*/  STL [R1+0x1b0], R4 ;  /* 0x0001b00401007387 */ /* 0x0005e20000100800 */
[-C--:B------:R-:W-:Y:S02]  /*4f00*/  LEA.HI.X.SX32 R224, R77, R247.reuse, 0x1, P2 ;  /* 0x000000f74de07211 */ /* 0x080fe400010f0eff */
[----:B------:R-:W-:Y:S02]  /*4f10*/  CS2R R76, SRZ ;  /* 0x00000000004c7805 */ /* 0x000fe4000001ff00 */
[----:B------:R-:W-:Y:S01]  /*4f20*/  LEA.HI.X.SX32 R226, R81, R247, 0x1, P1 ;  /* 0x000000f751e27211 */ /* 0x000fe200008f0eff */
[----:B------:R4:W-:Y:S01]  /*4f30*/  STL [R1+0x1b4], R5 ;  /* 0x0001b40501007387 */ /* 0x0009e20000100800 */
[-C--:B--2---:R-:W-:Y:S02]  /*4f40*/  LEA R4, P0, R83, R246.reuse, 0x1 ;  /* 0x000000f653047211 */ /* 0x084fe400078008ff */
[----:B----4-:R-:W-:-:S03]  /*4f50*/  LEA R5, P4, R85, R246, 0x1 ;  /* 0x000000f655057211 */ /* 0x010fc600078808ff */
[----:B------:R2:W-:Y:S01]  /*4f60*/  STL [R1+0x1b8], R4 ;  /* 0x0001b80401007387 */ /* 0x0005e20000100800 */
[----:B------:R-:W-:Y:S01]  /*4f70*/  LEA.HI.X.SX32 R6, R83, R247, 0x1, P0 ;  /* 0x000000f753067211 */ /* 0x000fe200000f0eff */
[----:B------:R-:W-:Y:S02]  /*4f80*/  IMAD.WIDE R82, R0, 0x2, RZ ;  /* 0x0000000200527825 */ /* 0x000fe400078e02ff */
[----:B------:R4:W-:Y:S01]  /*4f90*/  STL [R1+0x1bc], R5 ;  /* 0x0001bc0501007387 */ /* 0x0009e20000100800 */
[-C--:B--2---:R-:W-:Y:S02]  /*4fa0*/  LEA R4, P6, R87, R246.reuse, 0x1 ;  /* 0x000000f657047211 */ /* 0x084fe400078c08ff */
[----:B----4-:R-:W-:-:S03]  /*4fb0*/  LEA R5, P5, R89, R246, 0x1 ;  /* 0x000000f659057211 */ /* 0x010fc600078a08ff */
[----:B------:R2:W-:Y:S04]  /*4fc0*/  STL [R1+0x1c0], R4 ;  /* 0x0001c00401007387 */ /* 0x0005e80000100800 */
        /* <DEDUP_REMOVED lines=22> */
[----:B-----5:R-:W-:Y:S01]  /*5130*/  LEA.HI.X.SX32 R5, R91, R247, 0x1, P3 ;  /* 0x000000f75b057211 */ /* 0x020fe200018f0eff */
[----:B------:R4:W-:Y:S01]  /*5140*/  STL [R1+0x130], R6 ;  /* 0x0001300601007387 */ /* 0x0009e20000100800 */
[----:B------:R-:W-:-:S03]  /*5150*/  CS2R R90, SRZ ;  /* 0x00000000005a7805 */ /* 0x000fc6000001ff00 */
[----:B------:R5:W-:Y:S01]  /*5160*/  STL [R1+0x134], R5 ;  /* 0x0001340501007387 */ /* 0x000be20000100800 */
[-C--:B--2---:R-:W-:Y:S02]  /*5170*/  LEA.HI.X.SX32 R4, R95, R247.reuse, 0x1, P2 ;  /* 0x000000f75f047211 */ /* 0x084fe400010f0eff */
[----:B------:R-:W-:Y:S02]  /*5180*/  CS2R R94, SRZ ;  /* 0x00000000005e7805 */ /* 0x000fe4000001ff00 */
[-C--:B----4-:R-:W-:Y:S01]  /*5190*/  LEA.HI.X.SX32 R6, R97, R247.reuse, 0x1, P1 ;  /* 0x000000f761067211 */ /* 0x090fe200008f0eff */
[----:B------:R2:W-:Y:S01]  /*51a0*/  STL [R1+0x138], R4 ;  /* 0x0001380401007387 */ /* 0x0005e20000100800 */
[----:B------:R-:W-:Y:S02]  /*51b0*/  CS2R R96, SRZ ;  /* 0x0000000000607805 */ /* 0x000fe4000001ff00 */
[----:B-----5:R-:W-:Y:S01]  /*51c0*/  LEA.HI.X.SX32 R5, R99, R247, 0x1, P0 ;  /* 0x000000f763057211 */ /* 0x020fe200000f0eff */
[----:B------:R4:W-:Y:S01]  /*51d0*/  STL [R1+0x13c], R6 ;  /* 0x00013c0601007387 */ /* 0x0009e20000100800 */
[----:B------:R-:W-:-:S03]  /*51e0*/  CS2R R98, SRZ ;  /* 0x0000000000627805 */ /* 0x000fc6000001ff00 */
[----:B------:R-:W-:Y:S01]  /*51f0*/  STL [R1+0x140], R5 ;  /* 0x0001400501007387 */ /* 0x000fe20000100800 */
[-C--:B--2---:R-:W-:Y:S02]  /*5200*/  LEA.HI.X.SX32 R4, R101, R247.reuse, 0x1, P4 ;  /* 0x000000f765047211 */ /* 0x084fe400020f0eff */
[----:B------:R-:W-:Y:S02]  /*5210*/  CS2R R100, SRZ ;  /* 0x0000000000647805 */ /* 0x000fe4000001ff00 */
[----:B------:R-:W-:Y:S01]  /*5220*/  LEA.HI.X.SX32 R247, R3, R247, 0x1, P6 ;  /* 0x000000f703f77211 */ /* 0x000fe200030f0eff */
[----:B------:R-:W-:Y:S01]  /*5230*/  IMAD.U32 R3, RZ, RZ, UR13 ;  /* 0x0000000dff037e24 */ /* 0x000fe2000f8e00ff */
[----:B----4-:R-:W2:Y:S01]  /*5240*/  LDC R6, c[0x0][0x3a8] ;  /* 0x0000ea00ff067b82 */ /* 0x010ea20000000800 */
[----:B------:R3:W-:Y:S02]  /*5250*/  STL [R1+0x144], R4 ;  /* 0x0001440401007387 */ /* 0x0007e40000100800 */
[----:B---3--:R-:W-:-:S02]  /*5260*/  IMAD R4, R168, UR8, RZ ;  /* 0x00000008a8047c24 */ /* 0x008fc4000f8e02ff */
[----:B------:R-:W-:-:S03]  /*5270*/  IMAD.WIDE R168, R2, 0x2, RZ ;  /* 0x0000000202a87825 */ /* 0x000fc600078e02ff */
[----:B------:R-:W-:Y:S01]  /*5280*/  SHF.R.S32.HI R5, RZ, 0x1f, R4 ;  /* 0x0000001fff057819 */ /* 0x000fe20000011404 */
[C---:B------:R-:W-:Y:S01]  /*5290*/  IMAD.SHL.U32 R2, R4.reuse, 0x2, RZ ;  /* 0x0000000204027824 */ /* 0x040fe200078e00ff */
[----:B------:R-:W-:Y:S02]  /*52a0*/  STL.64 [R1+0x20], R168 ;  /* 0x000020a801007387 */ /* 0x000fe40000100a00 */
[----:B------:R-:W-:Y:S02]  /*52b0*/  SHF.L.U64.HI R0, R4, 0x1, R5 ;  /* 0x0000000104007819 */ /* 0x000fe40000010205 */
[----:B------:R-:W-:Y:S01]  /*52c0*/  STL.64 [R1+0x28], R82 ;  /* 0x0000285201007387 */ /* 0x000fe20000100a00 */
[C---:B--2---:R-:W-:Y:S02]  /*52d0*/  IMAD R7, R6.reuse, 0x1f, RZ ;  /* 0x0000001f06077824 */ /* 0x044fe400078e02ff */
[----:B------:R-:W-:Y:S02]  /*52e0*/  IMAD R8, R6, 0x1e, RZ ;  /* 0x0000001e06087824 */ /* 0x000fe400078e02ff */
[----:B------:R-:W-:-:S04]  /*52f0*/  IMAD.WIDE R4, R7, 0x2, R168 ;  /* 0x0000000207047825 */ /* 0x000fc800078e02a8 */
[----:B------:R-:W-:Y:S01]  /*5300*/  IMAD.WIDE R170, R7, 0x2, R82 ;  /* 0x0000000207aa7825 */ /* 0x000fe200078e0252 */
[----:B------:R2:W-:Y:S03]  /*5310*/  STL.64 [R1+0x3c0], R4 ;  /* 0x0003c00401007387 */ /* 0x0005e60000100a00 */
[----:B------:R-:W-:Y:S01]  /*5320*/  IMAD.WIDE R172, R8, 0x2, R168 ;  /* 0x0000000208ac7825 */ /* 0x000fe200078e02a8 */
[----:B------:R3:W-:Y:S03]  /*5330*/  STL.64 [R1+0x3b8], R170 ;  /* 0x0003b8aa01007387 */ /* 0x0007e60000100a00 */
[C---:B------:R-:W-:Y:S01]  /*5340*/  IMAD R9, R6.reuse, 0x1d, RZ ;  /* 0x0000001d06097824 */ /* 0x040fe200078e02ff */
[----:B------:R-:W-:Y:S01]  /*5350*/  STL.64 [R1+0x3b0], R172 ;  /* 0x0003b0ac01007387 */ /* 0x000fe20000100a00 */
[----:B------:R-:W-:-:S02]  /*5360*/  IMAD R10, R6, 0x1c, RZ ;  /* 0x0000001c060a7824 */ /* 0x000fc400078e02ff */
[----:B------:R-:W-:Y:S02]  /*5370*/  IMAD R11, R6, 0x1b, RZ ;  /* 0x0000001b060b7824 */ /* 0x000fe400078e02ff */
[----:B--2---:R-:W-:-:S04]  /*5380*/  IMAD.WIDE R4, R8, 0x2, R82 ;  /* 0x0000000208047825 */ /* 0x004fc800078e0252 */
[C---:B---3--:R-:W-:Y:S01]  /*5390*/  IMAD.WIDE R170, R9.reuse, 0x2, R168 ;  /* 0x0000000209aa7825 */ /* 0x048fe200078e02a8 */
[----:B------:R2:W-:Y:S03]  /*53a0*/  STL.64 [R1+0x3a8], R4 ;  /* 0x0003a80401007387 */ /* 0x0005e60000100a00 */
[----:B------:R-:W-:Y:S01]  /*53b0*/  IMAD.WIDE R8, R9, 0x2, R82 ;  /* 0x0000000209087825 */ /* 0x000fe200078e0252 */
[----:B------:R3:W-:Y:S03]  /*53c0*/  STL.64 [R1+0x3a0], R170 ;  /* 0x0003a0aa01007387 */ /* 0x0007e60000100a00 */
[C---:B------:R-:W-:Y:S01]  /*53d0*/  IMAD R12, R6.reuse, 0x1a, RZ ;  /* 0x0000001a060c7824 */ /* 0x040fe200078e02ff */
[----:B------:R4:W-:Y:S01]  /*53e0*/  STL.64 [R1+0x398], R8 ;  /* 0x0003980801007387 */ /* 0x0009e20000100a00 */
[----:B------:R-:W-:-:S02]  /*53f0*/  IMAD R13, R6, 0x19, RZ ;  /* 0x00000019060d7824 */ /* 0x000fc400078e02ff */
[----:B------:R-:W-:Y:S02]  /*5400*/  IMAD R14, R6, 0x18, RZ ;  /* 0x00000018060e7824 */ /* 0x000fe400078e02ff */
[----:B--2---:R-:W-:-:S04]  /*5410*/  IMAD.WIDE R4, R10, 0x2, R168 ;  /* 0x000000020a047825 */ /* 0x004fc800078e02a8 */
[----:B---3--:R-:W-:Y:S01]  /*5420*/  IMAD.WIDE R170, R10, 0x2, R82 ;  /* 0x000000020aaa7825 */ /* 0x008fe200078e0252 */
[----:B------:R2:W-:Y:S03]  /*5430*/  STL.64 [R1+0x390], R4 ;  /* 0x0003900401007387 */ /* 0x0005e60000100a00 */
[----:B----4-:R-:W-:Y:S01]  /*5440*/  IMAD.WIDE R8, R11, 0x2, R168 ;  /* 0x000000020b087825 */ /* 0x010fe200078e02a8 */
[----:B------:R-:W-:Y:S03]  /*5450*/  STL.64 [R1+0x388], R170 ;  /* 0x000388aa01007387 */ /* 0x000fe60000100a00 */
[C---:B------:R-:W-:Y:S01]  /*5460*/  IMAD R15, R6.reuse, 0x17, RZ ;  /* 0x00000017060f7824 */ /* 0x040fe200078e02ff */
[----:B------:R3:W-:Y:S01]  /*5470*/  STL.64 [R1+0x380], R8 ;  /* 0x0003800801007387 */ /* 0x0007e20000100a00 */
[----:B------:R-:W-:-:S02]  /*5480*/  IMAD R16, R6, 0x16, RZ ;  /* 0x0000001606107824 */ /* 0x000fc400078e02ff */
[----:B------:R-:W-:Y:S02]  /*5490*/  IMAD R17, R6, 0x15, RZ ;  /* 0x0000001506117824 */ /* 0x000fe400078e02ff */
[----:B--2---:R-:W-:-:S04]  /*54a0*/  IMAD.WIDE R4, R11, 0x2, R82 ;  /* 0x000000020b047825 */ /* 0x004fc800078e0252 */
[C---:B------:R-:W-:Y:S01]  /*54b0*/  IMAD.WIDE R10, R12.reuse, 0x2, R168 ;  /* 0x000000020c0a7825 */ /* 0x040fe200078e02a8 */
[----:B------:R2:W-:Y:S03]  /*54c0*/  STL.64 [R1+0x378], R4 ;  /* 0x0003780401007387 */ /* 0x0005e60000100a00 */
[----:B---3--:R-:W-:Y:S01]  /*54d0*/  IMAD.WIDE R8, R12, 0x2, R82 ;  /* 0x000000020c087825 */ /* 0x008fe200078e0252 */
        /* <DEDUP_REMOVED lines=9> */
[----:B------:R3:W-:Y:S03]  /*5570*/  STL.64 [R1+0x358], R10 ;  /* 0x0003580a01007387 */ /* 0x0007e60000100a00 */
[C---:B------:R-:W-:Y:S01]  /*5580*/  IMAD R21, R6.reuse, 0x11, RZ ;  /* 0x0000001106157824 */ /* 0x040fe200078e02ff */
[----:B------:R4:W-:Y:S01]  /*5590*/  STL.64 [R1+0x350], R8 ;  /* 0x0003500801007387 */ /* 0x0009e20000100a00 */
[----:B------:R-:W-:-:S02]  /*55a0*/  IMAD.SHL.U32 R22, R6, 0x10, RZ ;  /* 0x0000001006167824 */ /* 0x000fc400078e00ff */
[----:B------:R-:W-:Y:S02]  /*55b0*/  IMAD R23, R6, 0xf, RZ ;  /* 0x0000000f06177824 */ /* 0x000fe400078e02ff */
[----:B--2---:R-:W-:-:S04]  /*55c0*/  IMAD.WIDE R4, R14, 0x2, R82 ;  /* 0x000000020e047825 */ /* 0x004fc800078e0252 */
[C---:B---3--:R-:W-:Y:S01]  /*55d0*/  IMAD.WIDE R10, R15.reuse, 0x2, R168 ;  /* 0x000000020f0a7825 */ /* 0x048fe200078e02a8 */
[----:B------:R2:W-:Y:S03]  /*55e0*/  STL.64 [R1+0x348], R4 ;  /* 0x0003480401007387 */ /* 0x0005e60000100a00 */
[----:B----4-:R-:W-:Y:S01]  /*55f0*/  IMAD.WIDE R8, R15, 0x2, R82 ;  /* 0x000000020f087825 */ /* 0x010fe200078e0252 */
        /* <DEDUP_REMOVED lines=15> */
[C---:B---3--:R-:W-:Y:S01]  /*56f0*/  IMAD.WIDE R10, R18.reuse, 0x2, R168 ;  /* 0x00000002120a7825 */ /* 0x048fe200078e02a8 */
[----:B------:R2:W-:Y:S03]  /*5700*/  STL.64 [R1+0x318], R4 ;  /* 0x0003180401007387 */ /* 0x0005e60000100a00 */
[----:B----4-:R-:W-:Y:S01]  /*5710*/  IMAD.WIDE R8, R18, 0x2, R82 ;  /* 0x0000000212087825 */ /* 0x010fe200078e0252 */
[----:B------:R3:W-:Y:S03]  /*5720*/  STL.64 [R1+0x310], R10 ;  /* 0x0003100a01007387 */ /* 0x0007e60000100a00 */
[C---:B------:R-:W-:Y:S01]  /*5730*/  IMAD.SHL.U32 R30, R6.reuse, 0x8, RZ ;  /* 0x00000008061e7824 */ /* 0x040fe200078e00ff */
        /* <DEDUP_REMOVED lines=17> */
[----:B------:R-:W-:Y:S01]  /*5850*/  IMAD.SHL.U32 R80, R6, 0x2, RZ ;  /* 0x0000000206507824 */ /* 0x000fe200078e00ff */
[----:B------:R4:W-:Y:S01]  /*5860*/  STL.64 [R1+0x2d8], R8 ;  /* 0x0002d80801007387 */ /* 0x0009e20000100a00 */
[----:B--2---:R-:W-:-:S04]  /*5870*/  IMAD.WIDE R4, R22, 0x2, R168 ;  /* 0x0000000216047825 */ /* 0x004fc800078e02a8 */
[----:B---3--:R-:W-:Y:S01]  /*5880*/  IMAD.WIDE R10, R22, 0x2, R82 ;  /* 0x00000002160a7825 */ /* 0x008fe200078e0252 */
[----:B------:R2:W-:Y:S03]  /*5890*/  STL.64 [R1+0x2d0], R4 ;  /* 0x0002d00401007387 */ /* 0x0005e60000100a00 */
[C---:B----4-:R-:W-:Y:S01]  /*58a0*/  IMAD.WIDE R8, R23.reuse, 0x2, R168 ;  /* 0x0000000217087825 */ /* 0x050fe200078e02a8 */
[----:B------:R3:W-:Y:S04]  /*58b0*/  STL.64 [R1+0x2c8], R10 ;  /* 0x0002c80a01007387 */ /* 0x0007e80000100a00 */
[----:B------:R4:W-:Y:S01]  /*58c0*/  STL.64 [R1+0x2c0], R8 ;  /* 0x0002c00801007387 */ /* 0x0009e20000100a00 */
[----:B--2---:R-:W-:-:S04]  /*58d0*/  IMAD.WIDE R4, R23, 0x2, R82 ;  /* 0x0000000217047825 */ /* 0x004fc800078e0252 */
[C---:B---3--:R-:W-:Y:S01]  /*58e0*/  IMAD.WIDE R10, R24.reuse, 0x2, R168 ;  /* 0x00000002180a7825 */ /* 0x048fe200078e02a8 */
[----:B------:R2:W-:Y:S03]  /*58f0*/  STL.64 [R1+0x2b8], R4 ;  /* 0x0002b80401007387 */ /* 0x0005e60000100a00 */
[----:B----4-:R-:W-:Y:S01]  /*5900*/  IMAD.WIDE R8, R24, 0x2, R82 ;  /* 0x0000000218087825 */ /* 0x010fe200078e0252 */
[----:B------:R3:W-:Y:S04]  /*5910*/  STL.64 [R1+0x2b0], R10 ;  /* 0x0002b00a01007387 */ /* 0x0007e80000100a00 */
        /* <DEDUP_REMOVED lines=46> */
[--C-:B----4-:R-:W-:Y:S01]  /*5c00*/  IMAD.WIDE R8, R80, 0x2, R82.reuse ;  /* 0x0000000250087825 */ /* 0x110fe200078e0252 */
[----:B------:R3:W-:Y:S03]  /*5c10*/  STL.64 [R1+0x1f0], R10 ;  /* 0x0001f00a01007387 */ /* 0x0007e60000100a00 */
[----:B--2---:R-:W-:-:S05]  /*5c20*/  IMAD.WIDE R4, R6, 0x2, R82 ;  /* 0x0000000206047825 */ /* 0x004fca00078e0252 */
[----:B------:R3:W-:Y:S04]  /*5c30*/  STL.64 [R1+0x1e0], R4 ;  /* 0x0001e00401007387 */ /* 0x0007e80000100a00 */
[----:B01----:R3:W-:Y:S02]  /*5c40*/  STL.64 [R1+0x1e8], R8 ;  /* 0x0001e80801007387 */ /* 0x0037e40000100a00 */
.L_x_1:
[----:B------:R-:W2:Y:S04]  /*5c50*/  LDL.64 R6, [R1+0x28] ;  /* 0x0000280001067983 */ /* 0x000ea80000100a00 */
[----:B---3--:R-:W3:Y:S04]  /*5c60*/  LDL.64 R8, [R1+0x1e0] ;  /* 0x0001e00001087983 */ /* 0x008ee80000100a00 */
[----:B------:R-:W4:Y:S04]  /*5c70*/  LDL.64 R232, [R1+0x20] ;  /* 0x0000200001e87983 */ /* 0x000f280000100a00 */
[----:B------:R-:W3:Y:S04]  /*5c80*/  LDL.64 R24, [R1+0x1e8] ;  /* 0x0001e80001187983 */ /* 0x000ee80000100a00 */
[----:B------:R-:W3:Y:S04]  /*5c90*/  LDL.64 R184, [R1+0x1f8] ;  /* 0x0001f80001b87983 */ /* 0x000ee80000100a00 */
[----:B------:R-:W3:Y:S04]  /*5ca0*/  LDL.64 R228, [R1+0x1f0] ;  /* 0x0001f00001e47983 */ /* 0x000ee80000100a00 */
[----:B------:R-:W3:Y:S01]  /*5cb0*/  LDL.64 R170, [R1+0x200] ;  /* 0x0002000001aa7983 */ /* 0x000ee20000100a00 */
[----:B------:R-:W-:Y:S01]  /*5cc0*/  ISETP.GT.AND P3, PT, R3, RZ, PT ;  /* 0x000000ff0300720c */ /* 0x000fe20003f64270 */
[----:B------:R-:W0:Y:S01]  /*5cd0*/  LDC R195, c[0x0][0x3a8] ;  /* 0x0000ea00ffc37b82 */ /* 0x000e220000000800 */
[----:B------:R-:W-:Y:S01]  /*5ce0*/  PRMT R194, RZ, 0x7610, R194 ;  /* 0x00007610ffc27816 */ /* 0x000fe200000000c2 */
[----:B-----5:R1:W-:Y:S04]  /*5cf0*/  STL [R1+0x3c8], R252 ;  /* 0x0003c8fc01007387 */ /* 0x0203e80000100800 */
[----:B------:R-:W3:Y:S04]  /*5d00*/  LDL.64 R18, [R1+0x208] ;  /* 0x0002080001127983 */ /* 0x000ee80000100a00 */
[----:B------:R-:W3:Y:S01]  /*5d10*/  LDL.64 R182, [R1+0x210] ;  /* 0x0002100001b67983 */ /* 0x000ee20000100a00 */
[----:B------:R-:W-:-:S03]  /*5d20*/  PRMT R193, RZ, 0x7610, R193 ;  /* 0x00007610ffc17816 */ /* 0x000fc600000000c1 */
[----:B------:R-:W3:Y:S01]  /*5d30*/  LDL.64 R174, [R1+0x218] ;  /* 0x0002180001ae7983 */ /* 0x000ee20000100a00 */
[----:B------:R-:W-:Y:S02]  /*5d40*/  PRMT R169, RZ, 0x7610, R169 ;  /* 0x00007610ffa97816 */ /* 0x000fe400000000a9 */
[----:B------:R-:W-:Y:S01]  /*5d50*/  PRMT R83, RZ, 0x7610, R83 ;  /* 0x00007610ff537816 */ /* 0x000fe20000000053 */
[----:B------:R-:W3:Y:S01]  /*5d60*/  LDL.64 R230, [R1+0x2d0] ;  /* 0x0002d00001e67983 */ /* 0x000ee20000100a00 */
[----:B------:R-:W-:Y:S02]  /*5d70*/  PRMT R33, RZ, 0x7610, R33 ;  /* 0x00007610ff217816 */ /* 0x000fe40000000021 */
[----:B------:R-:W-:Y:S01]  /*5d80*/  PRMT R20, RZ, 0x7610, R20 ;  /* 0x00007610ff147816 */ /* 0x000fe20000000014 */
[----:B------:R-:W3:Y:S01]  /*5d90*/  LDL.64 R236, [R1+0x300] ;  /* 0x0003000001ec7983 */ /* 0x000ee20000100a00 */
[----:B------:R-:W-:Y:S02]  /*5da0*/  PRMT R191, RZ, 0x7610, R191 ;  /* 0x00007610ffbf7816 */ /* 0x000fe400000000bf */
[----:B------:R-:W-:Y:S01]  /*5db0*/  PRMT R192, RZ, 0x7610, R192 ;  /* 0x00007610ffc07816 */ /* 0x000fe200000000c0 */
[----:B------:R-:W3:Y:S01]  /*5dc0*/  LDL.64 R234, [R1+0x310] ;  /* 0x0003100001ea7983 */ /* 0x000ee20000100a00 */
[----:B------:R-:W-:-:S02]  /*5dd0*/  PRMT R16, RZ, 0x7610, R16 ;  /* 0x00007610ff107816 */ /* 0x000fc40000000010 */
[----:B------:R-:W-:Y:S01]  /*5de0*/  PRMT R17, RZ, 0x7610, R17 ;  /* 0x00007610ff117816 */ /* 0x000fe20000000011 */
[----:B------:R-:W3:Y:S01]  /*5df0*/  LDL.64 R238, [R1+0x3a0] ;  /* 0x0003a00001ee7983 */ /* 0x000ee20000100a00 */
[----:B------:R-:W-:Y:S02]  /*5e00*/  PRMT R82, RZ, 0x7610, R82 ;  /* 0x00007610ff527816 */ /* 0x000fe40000000052 */
[----:B------:R-:W-:Y:S01]  /*5e10*/  PRMT R81, RZ, 0x7610, R81 ;  /* 0x00007610ff517816 */ /* 0x000fe20000000051 */
[----:B------:R-:W3:Y:S01]  /*5e20*/  LDL R215, [R1+0x74] ;  /* 0x0000740001d77983 */ /* 0x000ee20000100800 */
[----:B------:R-:W-:Y:S02]  /*5e30*/  PRMT R14, RZ, 0x7610, R14 ;  /* 0x00007610ff0e7816 */ /* 0x000fe4000000000e */
[----:B------:R-:W-:Y:S01]  /*5e40*/  PRMT R190, RZ, 0x7610, R190 ;  /* 0x00007610ffbe7816 */ /* 0x000fe200000000be */
[----:B------:R-:W3:Y:S01]  /*5e50*/  LDL R209, [R1+0x114] ;  /* 0x0001140001d17983 */ /* 0x000ee20000100800 */
[----:B------:R-:W-:-:S02]  /*5e60*/  PRMT R13, RZ, 0x7610, R13 ;  /* 0x00007610ff0d7816 */ /* 0x000fc4000000000d */
[----:B------:R-:W-:Y:S01]  /*5e70*/  PRMT R23, RZ, 0x7610, R23 ;  /* 0x00007610ff177816 */ /* 0x000fe20000000017 */
[----:B------:R-:W3:Y:S01]  /*5e80*/  LDL R223, [R1+0x70] ;  /* 0x0000700001df7983 */ /* 0x000ee20000100800 */
        /* <DEDUP_REMOVED lines=18> */
[----:B--2---:R-:W-:-:S04]  /*5fb0*/  IADD3 R4, P0, PT, R6, UR4, RZ ;  /* 0x0000000406047c10 */ /* 0x004fc8000ff1e0ff */
[----:B------:R-:W-:-:S05]  /*5fc0*/  IADD3.X R5, PT, PT, R7, UR5, RZ, P0, !PT ;  /* 0x0000000507057c10 */ /* 0x000fca00087fe4ff */
[----:B------:R3:W2:Y:S01]  /*5fd0*/  @P3 LDG.E.U16 R194, desc[UR10][R4.64] ;  /* 0x0000000a04c23981 */ /* 0x0006a2000c1e1500 */
[----:B----4-:R-:W-:-:S04]  /*5fe0*/  IADD3 R6, P2, PT, R232, UR4, RZ ;  /* 0x00000004e8067c10 */ /* 0x010fc8000ff5e0ff */
[----:B------:R-:W-:Y:S02]  /*5ff0*/  IADD3.X R7, PT, PT, R233, UR5, RZ, P2, !PT ;  /* 0x00000005e9077c10 */ /* 0x000fe400097fe4ff */
[----:B---3--:R-:W-:-:S03]  /*6000*/  IADD3 R4, P1, PT, R8, UR4, RZ ;  /* 0x0000000408047c10 */ /* 0x008fc6000ff3e0ff */
[----:B------:R3:W4:Y:S01]  /*6010*/  @P3 LDG.E.U16 R193, desc[UR10][R6.64] ;  /* 0x0000000a06c13981 */ /* 0x000722000c1e1500 */
[----:B------:R-:W-:Y:S02]  /*6020*/  ISETP.GT.AND P2, PT, R3, 0x2, PT ;  /* 0x000000020300780c */ /* 0x000fe40003f44270 */
[----:B------:R-:W-:Y:S02]  /*6030*/  IADD3.X R5, PT, PT, R9, UR5, RZ, P1, !PT ;  /* 0x0000000509057c10 */ /* 0x000fe40008ffe4ff */
[----:B------:R-:W-:Y:S02]  /*6040*/  IADD3 R8, P1, PT, R24, UR4, RZ ;  /* 0x0000000418087c10 */ /* 0x000fe4000ff3e0ff */
[----:B------:R-:W-:Y:S02]  /*6050*/  ISETP.GT.AND P0, PT, R3, 0x1, PT ;  /* 0x000000010300780c */ /* 0x000fe40003f04270 */
[----:B------:R-:W-:Y:S02]  /*6060*/  IADD3.X R9, PT, PT, R25, UR5, RZ, P1, !PT ;  /* 0x0000000519097c10 */ /* 0x000fe40008ffe4ff */
[----:B------:R-:W2:Y:S01]  /*6070*/  LDL.64 R24, [R1+0x220] ;  /* 0x0002200001187983 */ /* 0x000ea20000100a00 */
[----:B---3--:R-:W-:-:S06]  /*6080*/  PRMT R6, RZ, 0x7610, R6 ;  /* 0x00007610ff067816 */ /* 0x008fcc0000000006 */
[----:B------:R3:W4:Y:S04]  /*6090*/  @P2 LDG.E.U16 R6, desc[UR10][R8.64] ;  /* 0x0000000a08062981 */ /* 0x000728000c1e1500 */
[----:B------:R0:W4:Y:S01]  /*60a0*/  @P0 LDG.E.U16 R169, desc[UR10][R4.64] ;  /* 0x0000000a04a90981 */ /* 0x000122000c1e1500 */
[----:B---3--:R-:W-:-:S04]  /*60b0*/  IADD3 R8, P4, PT, R184, UR4, RZ ;  /* 0x00000004b8087c10 */ /* 0x008fc8000ff9e0ff */
[----:B------:R-:W-:Y:S02]  /*60c0*/  IADD3.X R9, PT, PT, R185, UR5, RZ, P4, !PT ;  /* 0x00000005b9097c10 */ /* 0x000fe4000a7fe4ff */
[----:B0-----:R-:W-:Y:S01]  /*60d0*/  IADD3 R4, P3, PT, R228, UR4, RZ ;  /* 0x00000004e4047c10 */ /* 0x001fe2000ff7e0ff */
[----:B------:R-:W3:Y:S03]  /*60e0*/  LDL.64 R184, [R1+0x230] ;  /* 0x0002300001b87983 */ /* 0x000ee60000100a00 */
[----:B------:R-:W-:Y:S02]  /*60f0*/  IADD3.X R5, PT, PT, R229, UR5, RZ, P3, !PT ;  /* 0x00000005e5057c10 */ /* 0x000fe40009ffe4ff */
[----:B------:R-:W4:Y:S04]  /*6100*/  LDL.64 R228, [R1+0x228] ;  /* 0x0002280001e47983 */ /* 0x000f280000100a00 */
[----:B------:R0:W4:Y:S02]  /*6110*/  @P2 LDG.E.U16 R83, desc[UR10][R4.64] ;  /* 0x0000000a04532981 */ /* 0x000124000c1e1500 */
[----:B0-----:R-:W-:-:S04]  /*6120*/  IADD3 R4, P3, PT, R170, UR4, RZ ;  /* 0x00000004aa047c10 */ /* 0x001fc8000ff7e0ff */
[----:B------:R-:W-:Y:S02]  /*6130*/  IADD3.X R5, PT, PT, R171, UR5, RZ, P3, !PT ;  /* 0x00000005ab057c10 */ /* 0x000fe40009ffe4ff */
[----:B------:R-:W4:Y:S01]  /*6140*/  LDL.64 R170, [R1+0x238] ;  /* 0x0002380001aa7983 */ /* 0x000f220000100a00 */
[C---:B------:R-:W-:Y:S02]  /*6150*/  ISETP.GT.AND P1, PT, R3.reuse, 0x3, PT ;  /* 0x000000030300780c */ /* 0x040fe40003f24270 */
[----:B------:R-:W-:-:S11]  /*6160*/  ISETP.GT.AND P2, PT, R3, 0x4, PT ;  /* 0x000000040300780c */ /* 0x000fd60003f44270 */
[----:B------:R0:W4:Y:S04]  /*6170*/  @P1 LDG.E.U16 R33, desc[UR10][R8.64] ;  /* 0x0000000a08211981 */ /* 0x000128000c1e1500 */
[----:B------:R1:W4:Y:S01]  /*6180*/  @P1 LDG.E.U16 R20, desc[UR10][R4.64] ;  /* 0x0000000a04141981 */ /* 0x000322000c1e1500 */
[----:B0-----:R-:W-:Y:S02]  /*6190*/  IADD3 R8, P4, PT, R18, UR4, RZ ;  /* 0x0000000412087c10 */ /* 0x001fe4000ff9e0ff */
[----:B-1----:R-:W-:Y:S02]  /*61a0*/  IADD3 R4, P3, PT, R182, UR4, RZ ;  /* 0x00000004b6047c10 */ /* 0x002fe4000ff7e0ff */
[----:B------:R-:W-:Y:S02]  /*61b0*/  IADD3.X R9, PT, PT, R19, UR5, RZ, P4, !PT ;  /* 0x0000000513097c10 */ /* 0x000fe4000a7fe4ff */
[----:B------:R-:W-:Y:S01]  /*61c0*/  IADD3.X R5, PT, PT, R183, UR5, RZ, P3, !PT ;  /* 0x00000005b7057c10 */ /* 0x000fe20009ffe4ff */
[----:B------:R-:W4:Y:S04]  /*61d0*/  LDL.64 R18, [R1+0x240] ;  /* 0x0002400001127983 */ /* 0x000f280000100a00 */
[----:B------:R-:W4:Y:S01]  /*61e0*/  LDL.64 R182, [R1+0x248] ;  /* 0x0002480001b67983 */ /* 0x000f220000100a00 */
[----:B------:R-:W-:-:S03]  /*61f0*/  ISETP.GT.AND P1, PT, R3, 0x5, PT ;  /* 0x000000050300780c */ /* 0x000fc60003f24270 */
[----:B------:R-:W4:Y:S04]  /*6200*/  @P2 LDG.E.U16 R191, desc[UR10][R4.64] ;  /* 0x0000000a04bf2981 */ /* 0x000f28000c1e1500 */
[----:B------:R0:W4:Y:S02]  /*6210*/  @P2 LDG.E.U16 R192, desc[UR10][R8.64] ;  /* 0x0000000a08c02981 */ /* 0x000124000c1e1500 */
[----:B0-----:R-:W-:-:S04]  /*6220*/  IADD3 R8, P4, PT, R174, UR4, RZ ;  /* 0x00000004ae087c10 */ /* 0x001fc8000ff9e0ff */
[----:B------:R-:W-:Y:S02]  /*6230*/  IADD3.X R9, PT, PT, R175, UR5, RZ, P4, !PT ;  /* 0x00000005af097c10 */ /* 0x000fe4000a7fe4ff */
[----:B------:R-:W4:Y:S01]  /*6240*/  LDL.64 R174, [R1+0x250] ;  /* 0x0002500001ae7983 */ /* 0x000f220000100a00 */
[----:B------:R-:W-:-:S03]  /*6250*/  ISETP.GT.AND P2, PT, R3, 0x6, PT ;  /* 0x000000060300780c */ /* 0x000fc60003f44270 */
[----:B------:R-:W4:Y:S01]  /*6260*/  @P1 LDG.E.U16 R17, desc[UR10][R8.64] ;  /* 0x0000000a08111981 */ /* 0x000f22000c1e1500 */
[----:B--2---:R-:W-:-:S04]  /*6270*/  IADD3 R4, P3, PT, R24, UR4, RZ ;  /* 0x0000000418047c10 */ /* 0x004fc8000ff7e0ff */
[----:B------:R-:W-:Y:S02]  /*6280*/  IADD3.X R5, PT, PT, R25, UR5, RZ, P3, !PT ;  /* 0x0000000519057c10 */ /* 0x000fe40009ffe4ff */
[----:B------:R-:W2:Y:S04]  /*6290*/  LDL.64 R24, [R1+0x258] ;  /* 0x0002580001187983 */ /* 0x000ea80000100a00 */
[----:B------:R3:W2:Y:S02]  /*62a0*/  @P1 LDG.E.U16 R16, desc[UR10][R4.64] ;  /* 0x0000000a04101981 */ /* 0x0006a4000c1e1500 */
[----:B---3--:R-:W-:-:S04]  /*62b0*/  IADD3 R4, P3, PT, R184, UR4, RZ ;  /* 0x00000004b8047c10 */ /* 0x008fc8000ff7e0ff */
[----:B------:R-:W-:Y:S02]  /*62c0*/  IADD3.X R5, PT, PT, R185, UR5, RZ, P3, !PT ;  /* 0x00000005b9057c10 */ /* 0x000fe40009ffe4ff */
[----:B----4-:R-:W-:Y:S01]  /*62d0*/  IADD3 R8, P4, PT, R228, UR4, RZ ;  /* 0x00000004e4087c10 */ /* 0x010fe2000ff9e0ff */
[----:B------:R-:W3:Y:S03]  /*62e0*/  LDL.64 R184, [R1+0x268] ;  /* 0x0002680001b87983 */ /* 0x000ee60000100a00 */
[----:B------:R-:W-:Y:S01]  /*62f0*/  IADD3.X R9, PT, PT, R229, UR5, RZ, P4, !PT ;  /* 0x00000005e5097c10 */ /* 0x000fe2000a7fe4ff */
[----:B------:R-:W4:Y:S04]  /*6300*/  @P2 LDG.E.U16 R81, desc[UR10][R4.64] ;  /* 0x0000000a04512981 */ /* 0x000f28000c1e1500 */
[----:B------:R-:W4:Y:S04]  /*6310*/  LDL.64 R228, [R1+0x260] ;  /* 0x0002600001e47983 */ /* 0x000f280000100a00 */
[----:B------:R0:W4:Y:S02]  /*6320*/  @P2 LDG.E.U16 R82, desc[UR10][R8.64] ;  /* 0x0000000a08522981 */ /* 0x000124000c1e1500 */
[----:B0-----:R-:W-:-:S04]  /*6330*/  IADD3 R8, P4, PT, R170, UR4, RZ ;  /* 0x00000004aa087c10 */ /* 0x001fc8000ff9e0ff */
[----:B------:R-:W-:Y:S02]  /*6340*/  IADD3.X R9, PT, PT, R171, UR5, RZ, P4, !PT ;  /* 0x00000005ab097c10 */ /* 0x000fe4000a7fe4ff */
[----:B------:R-:W4:Y:S01]  /*6350*/  LDL.64 R170, [R1+0x270] ;  /* 0x0002700001aa7983 */ /* 0x000f220000100a00 */
[C---:B------:R-:W-:Y:S02]  /*6360*/  ISETP.GT.AND P1, PT, R3.reuse, 0x7, PT ;  /* 0x000000070300780c */ /* 0x040fe40003f24270 */
[----:B------:R-:W-:-:S11]  /*6370*/  ISETP.GT.AND P2, PT, R3, 0x8, PT ;  /* 0x000000080300780c */ /* 0x000fd60003f44270 */
[----:B------:R0:W4:Y:S01]  /*6380*/  @P1 LDG.E.U16 R14, desc[UR10][R8.64] ;  /* 0x0000000a080e1981 */ /* 0x000122000c1e1500 */
[----:B------:R-:W-:Y:S02]  /*6390*/  IADD3 R4, P3, PT, R18, UR4, RZ ;  /* 0x0000000412047c10 */ /* 0x000fe4000ff7e0ff */
[----:B0-----:R-:W-:Y:S02]  /*63a0*/  IADD3 R8, P4, PT, R182, UR4, RZ ;  /* 0x00000004b6087c10 */ /* 0x001fe4000ff9e0ff */
[----:B------:R-:W-:Y:S02]  /*63b0*/  IADD3.X R5, PT, PT, R19, UR5, RZ, P3, !PT ;  /* 0x0000000513057c10 */ /* 0x000fe40009ffe4ff */
[----:B------:R-:W-:Y:S01]  /*63c0*/  IADD3.X R9, PT, PT, R183, UR5, RZ, P4, !PT ;  /* 0x00000005b7097c10 */ /* 0x000fe2000a7fe4ff */
[----:B------:R-:W4:Y:S04]  /*63d0*/  LDL.64 R18, [R1+0x278] ;  /* 0x0002780001127983 */ /* 0x000f280000100a00 */
[----:B------:R-:W4:Y:S04]  /*63e0*/  LDL.64 R182, [R1+0x280] ;  /* 0x0002800001b67983 */ /* 0x000f280000100a00 */
[----:B------:R-:W4:Y:S04]  /*63f0*/  @P2 LDG.E.U16 R190, desc[UR10][R8.64] ;  /* 0x0000000a08be2981 */ /* 0x000f28000c1e1500 */
[----:B------:R0:W4:Y:S01]  /*6400*/  @P1 LDG.E.U16 R13, desc[UR10][R4.64] ;  /* 0x0000000a040d1981 */ /* 0x000122000c1e1500 */
[----:B------:R-:W-:-:S02]  /*6410*/  ISETP.GT.AND P1, PT, R3, 0x9, PT ;  /* 0x000000090300780c */ /* 0x000fc40003f24270 */
[----:B0-----:R-:W-:-:S04]  /*6420*/  IADD3 R4, P3, PT, R174, UR4, RZ ;  /* 0x00000004ae047c10 */ /* 0x001fc8000ff7e0ff */
[----:B------:R-:W-:Y:S02]  /*6430*/  IADD3.X R5, PT, PT, R175, UR5, RZ, P3, !PT ;  /* 0x00000005af057c10 */ /* 0x000fe40009ffe4ff */
[----:B------:R-:W4:Y:S04]  /*6440*/  LDL.64 R174, [R1+0x290] ;  /* 0x0002900001ae7983 */ /* 0x000f280000100a00 */
[----:B------:R-:W4:Y:S01]  /*6450*/  @P2 LDG.E.U16 R187, desc[UR10][R4.64] ;  /* 0x0000000a04bb2981 */ /* 0x000f22000c1e1500 */
[----:B--2---:R-:W-:-:S04]  /*6460*/  IADD3 R8, P4, PT, R24, UR4, RZ ;  /* 0x0000000418087c10 */ /* 0x004fc8000ff9e0ff */
[----:B------:R-:W-:Y:S02]  /*6470*/  IADD3.X R9, PT, PT, R25, UR5, RZ, P4, !PT ;  /* 0x0000000519097c10 */ /* 0x000fe4000a7fe4ff */
[----:B------:R-:W2:Y:S04]  /*6480*/  LDL.64 R24, [R1+0x288] ;  /* 0x0002880001187983 */ /* 0x000ea80000100a00 */
[----:B------:R3:W2:Y:S02]  /*6490*/  @P1 LDG.E.U16 R23, desc[UR10][R8.64] ;  /* 0x0000000a08171981 */ /* 0x0006a4000c1e1500 */
[----:B---3--:R-:W-:-:S04]  /*64a0*/  IADD3 R8, P4, PT, R184, UR4, RZ ;  /* 0x00000004b8087c10 */ /* 0x008fc8000ff9e0ff */
[----:B------:R-:W-:Y:S02]  /*64b0*/  IADD3.X R9, PT, PT, R185, UR5, RZ, P4, !PT ;  /* 0x00000005b9097c10 */ /* 0x000fe4000a7fe4ff */
[----:B------:R-:W3:Y:S01]  /*64c0*/  LDL.64 R184, [R1+0x2a0] ;  /* 0x0002a00001b87983 */ /* 0x000ee20000100a00 */
[----:B----4-:R-:W-:-:S04]  /*64d0*/  IADD3 R4, P3, PT, R228, UR4, RZ ;  /* 0x00000004e4047c10 */ /* 0x010fc8000ff7e0ff */
        /* <DEDUP_REMOVED lines=13> */
[----:B------:R-:W4:Y:S01]  /*65b0*/  LDL.64 R18, [R1+0x2b0] ;  /* 0x0002b00001127983 */ /* 0x000f220000100a00 */
[----:B------:R-:W-:-:S03]  /*65c0*/  IADD3.X R5, PT, PT, R183, UR5, RZ, P3, !PT ;  /* 0x00000005b7057c10 */ /* 0x000fc60009ffe4ff */
        /* <DEDUP_REMOVED lines=8> */
[----:B------:R3:W4:Y:S01]  /*6650*/  @P2 LDG.E.U16 R178, desc[UR10][R4.64] ;  /* 0x0000000a04b22981 */ /* 0x000722000c1e1500 */
[----:B--2---:R-:W-:-:S04]  /*6660*/  IADD3 R8, P4, PT, R24, UR4, RZ ;  /* 0x0000000418087c10 */ /* 0x004fc8000ff9e0ff */
[----:B------:R-:W-:Y:S02]  /*6670*/  IADD3.X R9, PT, PT, R25, UR5, RZ, P4, !PT ;  /* 0x0000000519097c10 */ /* 0x000fe4000a7fe4ff */
[----:B------:R-:W2:Y:S04]  /*6680*/  LDL.64 R24, [R1+0x2c0] ;  /* 0x0002c00001187983 */ /* 0x000ea80000100a00 */
[----:B------:R4:W2:Y:S01]  /*6690*/  @P2 LDG.E.U16 R181, desc[UR10][R8.64] ;  /* 0x0000000a08b52981 */ /* 0x0008a2000c1e1500 */
[----:B---3--:R-:W-:-:S04]  /*66a0*/  IADD3 R4, P3, PT, R184, UR4, RZ ;  /* 0x00000004b8047c10 */ /* 0x008fc8000ff7e0ff */
[----:B------:R-:W-:Y:S02]  /*66b0*/  IADD3.X R5, PT, PT, R185, UR5, RZ, P3, !PT ;  /* 0x00000005b9057c10 */ /* 0x000fe40009ffe4ff */
[----:B------:R-:W3:Y:S01]  /*66c0*/  LDL.64 R184, [R1+0x2d8] ;  /* 0x0002d80001b87983 */ /* 0x000ee20000100a00 */
[----:B----4-:R-:W-:Y:S02]  /*66d0*/  IADD3 R8, P4, PT, R228, UR4, RZ ;  /* 0x00000004e4087c10 */ /* 0x010fe4000ff9e0ff */
[----:B------:R-:W-:Y:S01]  /*66e0*/  ISETP.GT.AND P2, PT, R3, 0xe, PT ;  /* 0x0000000e0300780c */ /* 0x000fe20003f44270 */
[----:B------:R-:W4:Y:S01]  /*66f0*/  @P1 LDG.E.U16 R30, desc[UR10][R4.64] ;  /* 0x0000000a041e1981 */ /* 0x000f22000c1e1500 */
[----:B------:R-:W-:-:S03]  /*6700*/  IADD3.X R9, PT, PT, R229, UR5, RZ, P4, !PT ;  /* 0x00000005e5097c10 */ /* 0x000fc6000a7fe4ff */
[----:B------:R-:W4:Y:S04]  /*6710*/  LDL.64 R228, [R1+0x2e8] ;  /* 0x0002e80001e47983 */ /* 0x000f280000100a00 */
[----:B------:R0:W4:Y:S02]  /*6720*/  @P1 LDG.E.U16 R15, desc[UR10][R8.64] ;  /* 0x0000000a080f1981 */ /* 0x000124000c1e1500 */
[----:B0-----:R-:W-:-:S04]  /*6730*/  IADD3 R8, P4, PT, R170, UR4, RZ ;  /* 0x00000004aa087c10 */ /* 0x001fc8000ff9e0ff */
[----:B------:R-:W-:Y:S02]  /*6740*/  IADD3.X R9, PT, PT, R171, UR5, RZ, P4, !PT ;  /* 0x00000005ab097c10 */ /* 0x000fe4000a7fe4ff */
[----:B------:R-:W4:Y:S04]  /*6750*/  LDL.64 R170, [R1+0x2e0] ;  /* 0x0002e00001aa7983 */ /* 0x000f280000100a00 */
[----:B------:R0:W4:Y:S01]  /*6760*/  @P2 LDG.E.U16 R35, desc[UR10][R8.64] ;  /* 0x0000000a08232981 */ /* 0x000122000c1e1500 */
[----:B------:R-:W-:Y:S02]  /*6770*/  ISETP.GT.AND P1, PT, R3, 0xf, PT ;  /* 0x0000000f0300780c */ /* 0x000fe40003f24270 */
[----:B------:R-:W-:Y:S02]  /*6780*/  PRMT R176, RZ, 0x7610, R176 ;  /* 0x00007610ffb07816 */ /* 0x000fe400000000b0 */
[----:B------:R-:W-:-:S02]  /*6790*/  IADD3 R4, P3, PT, R18, UR4, RZ ;  /* 0x0000000412047c10 */ /* 0x000fc4000ff7e0ff */
[----:B------:R-:W-:Y:S02]  /*67a0*/  IADD3 R18, P4, PT, R182, UR4, RZ ;  /* 0x00000004b6127c10 */ /* 0x000fe4000ff9e0ff */
[----:B------:R-:W-:Y:S02]  /*67b0*/  IADD3.X R5, PT, PT, R19, UR5, RZ, P3, !PT ;  /* 0x0000000513057c10 */ /* 0x000fe40009ffe4ff */
[----:B------:R-:W-:Y:S02]  /*67c0*/  IADD3.X R19, PT, PT, R183, UR5, RZ, P4, !PT ;  /* 0x00000005b7137c10 */ /* 0x000fe4000a7fe4ff */
[----:B------:R-:W4:Y:S04]  /*67d0*/  LDL.64 R182, [R1+0x2f0] ;  /* 0x0002f00001b67983 */ /* 0x000f280000100a00 */
[----:B------:R-:W4:Y:S01]  /*67e0*/  @P2 LDG.E.U16 R34, desc[UR10][R4.64] ;  /* 0x0000000a04222981 */ /* 0x000f22000c1e1500 */
[----:B------:R-:W-:-:S02]  /*67f0*/  ISETP.GT.AND P2, PT, R3, 0x10, PT ;  /* 0x000000100300780c */ /* 0x000fc40003f44270 */
[----:B0-----:R-:W-:Y:S02]  /*6800*/  PRMT R9, RZ, 0x7610, R9 ;  /* 0x00007610ff097816 */ /* 0x001fe40000000009 */
[----:B------:R-:W-:-:S06]  /*6810*/  PRMT R10, RZ, 0x7610, R10 ;  /* 0x00007610ff0a7816 */ /* 0x000fcc000000000a */
[----:B------:R0:W4:Y:S02]  /*6820*/  @P1 LDG.E.U16 R10, desc[UR10][R18.64] ;  /* 0x0000000a120a1981 */ /* 0x000124000c1e1500 */
[----:B0-----:R-:W-:Y:S02]  /*6830*/  PRMT R19, RZ, 0x7610, R19 ;  /* 0x00007610ff137816 */ /* 0x001fe40000000013 */
[----:B--2---:R-:W-:Y:S02]  /*6840*/  IADD3 R4, P3, PT, R24, UR4, RZ ;  /* 0x0000000418047c10 */ /* 0x004fe4000ff7e0ff */
[----:B------:R-:W-:Y:S02]  /*6850*/  IADD3 R24, P4, PT, R174, UR4, RZ ;  /* 0x00000004ae187c10 */ /* 0x000fe4000ff9e0ff */
[----:B------:R-:W-:Y:S02]  /*6860*/  IADD3.X R5, PT, PT, R25, UR5, RZ, P3, !PT ;  /* 0x0000000519057c10 */ /* 0x000fe40009ffe4ff */
[----:B------:R-:W-:-:S02]  /*6870*/  IADD3.X R25, PT, PT, R175, UR5, RZ, P4, !PT ;  /* 0x00000005af197c10 */ /* 0x000fc4000a7fe4ff */
[----:B------:R-:W2:Y:S04]  /*6880*/  LDL.64 R174, [R1+0x2f8] ;  /* 0x0002f80001ae7983 */ /* 0x000ea80000100a00 */
[----:B------:R3:W2:Y:S04]  /*6890*/  @P2 LDG.E.U16 R176, desc[UR10][R24.64] ;  /* 0x0000000a18b02981 */ /* 0x0006a8000c1e1500 */
[----:B------:R0:W2:Y:S01]  /*68a0*/  @P1 LDG.E.U16 R9, desc[UR10][R4.64] ;  /* 0x0000000a04091981 */ /* 0x0000a2000c1e1500 */
[----:B---3--:R-:W-:Y:S02]  /*68b0*/  IADD3 R24, P4, PT, R184, UR4, RZ ;  /* 0x00000004b8187c10 */ /* 0x008fe4000ff9e0ff */
[----:B0-----:R-:W-:-:S02]  /*68c0*/  IADD3 R4, P3, PT, R230, UR4, RZ ;  /* 0x00000004e6047c10 */ /* 0x001fc4000ff7e0ff */
[----:B------:R-:W-:Y:S02]  /*68d0*/  IADD3.X R25, PT, PT, R185, UR5, RZ, P4, !PT ;  /* 0x00000005b9197c10 */ /* 0x000fe4000a7fe4ff */
[----:B------:R-:W3:Y:S01]  /*68e0*/  LDL.64 R184, [R1+0x308] ;  /* 0x0003080001b87983 */ /* 0x000ee20000100a00 */
[----:B------:R-:W-:-:S03]  /*68f0*/  IADD3.X R5, PT, PT, R231, UR5, RZ, P3, !PT ;  /* 0x00000005e7057c10 */ /* 0x000fc60009ffe4ff */
[----:B------:R-:W3:Y:S04]  /*6900*/  LDL.64 R230, [R1+0x318] ;  /* 0x0003180001e67983 */ /* 0x000ee80000100a00 */
[----:B------:R4:W3:Y:S02]  /*6910*/  @P2 LDG.E.U16 R19, desc[UR10][R4.64] ;  /* 0x0000000a04132981 */ /* 0x0008e4000c1e1500 */
[----:B----4-:R-:W-:-:S04]  /*6920*/  IADD3 R4, P3, PT, R170, UR4, RZ ;  /* 0x00000004aa047c10 */ /* 0x010fc8000ff7e0ff */
[----:B------:R-:W-:Y:S02]  /*6930*/  IADD3.X R5, PT, PT, R171, UR5, RZ, P3, !PT ;  /* 0x00000005ab057c10 */ /* 0x000fe40009ffe4ff */
[----:B------:R-:W-:-:S04]  /*6940*/  IADD3 R170, P3, PT, R228, UR4, RZ ;  /* 0x00000004e4aa7c10 */ /* 0x000fc8000ff7e0ff */
[----:B------:R-:W-:Y:S02]  /*6950*/  IADD3.X R171, PT, PT, R229, UR5, RZ, P3, !PT ;  /* 0x00000005e5ab7c10 */ /* 0x000fe40009ffe4ff */
[----:B------:R-:W4:Y:S01]  /*6960*/  LDL.64 R228, [R1+0x320] ;  /* 0x0003200001e47983 */ /* 0x000f220000100a00 */
[C---:B------:R-:W-:Y:S02]  /*6970*/  ISETP.GT.AND P1, PT, R3.reuse, 0x11, PT ;  /* 0x000000110300780c */ /* 0x040fe40003f24270 */
[----:B------:R-:W-:Y:S02]  /*6980*/  PRMT R173, RZ, 0x7610, R173 ;  /* 0x00007610ffad7816 */ /* 0x000fe400000000ad */
[----:B------:R-:W-:Y:S02]  /*6990*/  PRMT R29, RZ, 0x7610, R29 ;  /* 0x00007610ff1d7816 */ /* 0x000fe4000000001d */
[----:B------:R-:W-:-:S07]  /*69a0*/  ISETP.GT.AND P2, PT, R3, 0x12, PT ;  /* 0x000000120300780c */ /* 0x000fce0003f44270 */
[----:B------:R0:W4:Y:S01]  /*69b0*/  @P1 LDG.E.U16 R173, desc[UR10][R24.64] ;  /* 0x0000000a18ad1981 */ /* 0x000122000c1e1500 */
[----:B------:R-:W-:-:S03]  /*69c0*/  PRMT R27, RZ, 0x7610, R27 ;  /* 0x00007610ff1b7816 */ /* 0x000fc6000000001b */
[----:B------:R-:W4:Y:S01]  /*69d0*/  @P1 LDG.E.U16 R29, desc[UR10][R4.64] ;  /* 0x0000000a041d1981 */ /* 0x000f22000c1e1500 */
[----:B0-----:R-:W-:-:S04]  /*69e0*/  IADD3 R24, P4, PT, R182, UR4, RZ ;  /* 0x00000004b6187c10 */ /* 0x001fc8000ff9e0ff */
[----:B------:R-:W-:Y:S02]  /*69f0*/  IADD3.X R25, PT, PT, R183, UR5, RZ, P4, !PT ;  /* 0x00000005b7197c10 */ /* 0x000fe4000a7fe4ff */
[----:B------:R-:W4:Y:S01]  /*6a00*/  LDL.64 R182, [R1+0x328] ;  /* 0x0003280001b67983 */ /* 0x000f220000100a00 */
[----:B------:R-:W-:Y:S02]  /*6a10*/  ISETP.GT.AND P1, PT, R3, 0x13, PT ;  /* 0x000000130300780c */ /* 0x000fe40003f24270 */
[----:B------:R-:W-:Y:S01]  /*6a20*/  PRMT R32, RZ, 0x7610, R32 ;  /* 0x00007610ff207816 */ /* 0x000fe20000000020 */
[----:B------:R0:W4:Y:S01]  /*6a30*/  @P2 LDG.E.U16 R27, desc[UR10][R24.64] ;  /* 0x0000000a181b2981 */ /* 0x000122000c1e1500 */
[----:B------:R-:W-:-:S04]  /*6a40*/  PRMT R8, RZ, 0x7610, R8 ;  /* 0x00007610ff087816 */ /* 0x000fc80000000008 */
[----:B------:R1:W4:Y:S01]  /*6a50*/  @P2 LDG.E.U16 R32, desc[UR10][R170.64] ;  /* 0x0000000aaa202981 */ /* 0x000322000c1e1500 */
[----:B------:R-:W-:Y:S02]  /*6a60*/  ISETP.GT.AND P2, PT, R3, 0x14, PT ;  /* 0x000000140300780c */ /* 0x000fe40003f44270 */
[----:B0-----:R-:W-:Y:S02]  /*6a70*/  IADD3 R24, P4, PT, R236, UR4, RZ ;  /* 0x00000004ec187c10 */ /* 0x001fe4000ff9e0ff */
[----:B------:R-:W-:Y:S02]  /*6a80*/  PRMT R7, RZ, 0x7610, R7 ;  /* 0x00007610ff077816 */ /* 0x000fe40000000007 */
[----:B------:R-:W-:Y:S02]  /*6a90*/  IADD3.X R25, PT, PT, R237, UR5, RZ, P4, !PT ;  /* 0x00000005ed197c10 */ /* 0x000fe4000a7fe4ff */
[----:B------:R-:W-:Y:S01]  /*6aa0*/  PRMT R18, RZ, 0x7610, R18 ;  /* 0x00007610ff127816 */ /* 0x000fe20000000012 */
[----:B------:R-:W4:Y:S04]  /*6ab0*/  LDL.64 R236, [R1+0x360] ;  /* 0x0003600001ec7983 */ /* 0x000f280000100a00 */
[----:B------:R0:W4:Y:S01]  /*6ac0*/  @P1 LDG.E.U16 R7, desc[UR10][R24.64] ;  /* 0x0000000a18071981 */ /* 0x000122000c1e1500 */
[----:B-1----:R-:W-:-:S02]  /*6ad0*/  PRMT R170, RZ, 0x7610, R170 ;  /* 0x00007610ffaa7816 */ /* 0x002fc400000000aa */
[----:B--2---:R-:W-:-:S04]  /*6ae0*/  IADD3 R4, P3, PT, R174, UR4, RZ ;  /* 0x00000004ae047c10 */ /* 0x004fc8000ff7e0ff */
[----:B------:R-:W-:Y:S02]  /*6af0*/  IADD3.X R5, PT, PT, R175, UR5, RZ, P3, !PT ;  /* 0x00000005af057c10 */ /* 0x000fe40009ffe4ff */
[----:B------:R-:W2:Y:S04]  /*6b00*/  LDL.64 R174, [R1+0x330] ;  /* 0x0003300001ae7983 */ /* 0x000ea80000100a00 */
[----:B------:R3:W2:Y:S01]  /*6b10*/  @P1 LDG.E.U16 R8, desc[UR10][R4.64] ;  /* 0x0000000a04081981 */ /* 0x0006a2000c1e1500 */
[----:B0-----:R-:W-:Y:S02]  /*6b20*/  IADD3 R24, P1, PT, R234, UR4, RZ ;  /* 0x00000004ea187c10 */ /* 0x001fe4000ff3e0ff */
[----:B---3--:R-:W-:-:S04]  /*6b30*/  IADD3 R4, P3, PT, R184, UR4, RZ ;  /* 0x00000004b8047c10 */ /* 0x008fc8000ff7e0ff */
[----:B------:R-:W-:Y:S02]  /*6b40*/  IADD3.X R5, PT, PT, R185, UR5, RZ, P3, !PT ;  /* 0x00000005b9057c10 */ /* 0x000fe40009ffe4ff */
[----:B------:R-:W3:Y:S01]  /*6b50*/  LDL.64 R184, [R1+0x338] ;  /* 0x0003380001b87983 */ /* 0x000ee20000100a00 */
[----:B------:R-:W-:Y:S02]  /*6b60*/  ISETP.GT.AND P3, PT, R3, 0x15, PT ;  /* 0x000000150300780c */ /* 0x000fe40003f64270 */
[----:B------:R-:W-:Y:S01]  /*6b70*/  IADD3.X R25, PT, PT, R235, UR5, RZ, P1, !PT ;  /* 0x00000005eb197c10 */ /* 0x000fe20008ffe4ff */
[----:B------:R0:W3:Y:S01]  /*6b80*/  @P2 LDG.E.U16 R18, desc[UR10][R4.64] ;  /* 0x0000000a04122981 */ /* 0x0000e2000c1e1500 */
[----:B------:R-:W-:Y:S02]  /*6b90*/  PRMT R172, RZ, 0x7610, R172 ;  /* 0x00007610ffac7816 */ /* 0x000fe400000000ac */
[----:B------:R-:W-:Y:S01]  /*6ba0*/  PRMT R31, RZ, 0x7610, R31 ;  /* 0x00007610ff1f7816 */ /* 0x000fe2000000001f */
[----:B------:R-:W3:Y:S04]  /*6bb0*/  LDL.64 R234, [R1+0x350] ;  /* 0x0003500001ea7983 */ /* 0x000ee80000100a00 */
[----:B------:R-:W3:Y:S01]  /*6bc0*/  @P2 LDG.E.U16 R172, desc[UR10][R24.64] ;  /* 0x0000000a18ac2981 */ /* 0x000ee2000c1e1500 */
[----:B0-----:R-:W-:-:S04]  /*6bd0*/  IADD3 R4, P1, PT, R230, UR4, RZ ;  /* 0x00000004e6047c10 */ /* 0x001fc8000ff3e0ff */
[----:B------:R-:W-:Y:S02]  /*6be0*/  IADD3.X R5, PT, PT, R231, UR5, RZ, P1, !PT ;  /* 0x00000005e7057c10 */ /* 0x000fe40008ffe4ff */
[----:B------:R-:W3:Y:S04]  /*6bf0*/  LDL.64 R230, [R1+0x340] ;  /* 0x0003400001e67983 */ /* 0x000ee80000100a00 */
[----:B------:R4:W3:Y:S02]  /*6c00*/  @P3 LDG.E.U16 R170, desc[UR10][R4.64] ;  /* 0x0000000a04aa3981 */ /* 0x0008e4000c1e1500 */
[----:B----4-:R-:W-:-:S04]  /*6c10*/  IADD3 R4, P1, PT, R228, UR4, RZ ;  /* 0x00000004e4047c10 */ /* 0x010fc8000ff3e0ff */
[----:B------:R-:W-:Y:S02]  /*6c20*/  IADD3.X R5, PT, PT, R229, UR5, RZ, P1, !PT ;  /* 0x00000005e5057c10 */ /* 0x000fe40008ffe4ff */
[----:B------:R-:W4:Y:S01]  /*6c30*/  LDL.64 R228, [R1+0x348] ;  /* 0x0003480001e47983 */ /* 0x000f220000100a00 */
[----:B------:R-:W-:-:S03]  /*6c40*/  ISETP.GT.AND P2, PT, R3, 0x16, PT ;  /* 0x000000160300780c */ /* 0x000fc60003f44270 */
[----:B------:R0:W4:Y:S01]  /*6c50*/  @P3 LDG.E.U16 R31, desc[UR10][R4.64] ;  /* 0x0000000a041f3981 */ /* 0x000122000c1e1500 */
[----:B------:R-:W-:Y:S02]  /*6c60*/  PRMT R26, RZ, 0x7610, R26 ;  /* 0x00007610ff1a7816 */ /* 0x000fe4000000001a */
[----:B------:R-:W-:Y:S02]  /*6c70*/  PRMT R25, RZ, 0x7610, R25 ;  /* 0x00007610ff197816 */ /* 0x000fe40000000019 */
[----:B0-----:R-:W-:-:S04]  /*6c80*/  IADD3 R4, P1, PT, R182, UR4, RZ ;  /* 0x00000004b6047c10 */ /* 0x001fc8000ff3e0ff */
[----:B------:R-:W-:Y:S02]  /*6c90*/  IADD3.X R5, PT, PT, R183, UR5, RZ, P1, !PT ;  /* 0x00000005b7057c10 */ /* 0x000fe40008ffe4ff */
[----:B------:R-:W4:Y:S04]  /*6ca0*/  LDL.64 R182, [R1+0x358] ;  /* 0x0003580001b67983 */ /* 0x000f280000100a00 */
[----:B------:R2:W4:Y:S02]  /*6cb0*/  @P2 LDG.E.U16 R26, desc[UR10][R4.64] ;  /* 0x0000000a041a2981 */ /* 0x000524000c1e1500 */
[----:B--2---:R-:W-:-:S04]  /*6cc0*/  IADD3 R4, P1, PT, R174, UR4, RZ ;  /* 0x00000004ae047c10 */ /* 0x004fc8000ff3e0ff */
[----:B------:R-:W-:-:S05]  /*6cd0*/  IADD3.X R5, PT, PT, R175, UR5, RZ, P1, !PT ;  /* 0x00000005af057c10 */ /* 0x000fca0008ffe4ff */
[----:B------:R0:W2:Y:S01]  /*6ce0*/  @P2 LDG.E.U16 R25, desc[UR10][R4.64] ;  /* 0x0000000a04192981 */ /* 0x0000a2000c1e1500 */
[----:B------:R-:W-:Y:S02]  /*6cf0*/  ISETP.GT.AND P2, PT, R3, 0x17, PT ;  /* 0x000000170300780c */ /* 0x000fe40003f44270 */
[----:B0-----:R-:W-:Y:S02]  /*6d00*/  PRMT R4, RZ, 0x7610, R4 ;  /* 0x00007610ff047816 */ /* 0x001fe40000000004 */
[----:B---3--:R-:W-:-:S04]  /*6d10*/  IADD3 R174, P1, PT, R184, UR4, RZ ;  /* 0x00000004b8ae7c10 */ /* 0x008fc8000ff3e0ff */
[----:B------:R-:W-:Y:S02]  /*6d20*/  IADD3.X R175, PT, PT, R185, UR5, RZ, P1, !PT ;  /* 0x00000005b9af7c10 */ /* 0x000fe40008ffe4ff */
[----:B------:R-:W3:Y:S04]  /*6d30*/  LDL.64 R184, [R1+0x368] ;  /* 0x0003680001b87983 */ /* 0x000ee80000100a00 */
[----:B------:R0:W2:Y:S01]  /*6d40*/  @P2 LDG.E.U16 R4, desc[UR10][R174.64] ;  /* 0x0000000aae042981 */ /* 0x0000a2000c1e1500 */
[----:B------:R-:W-:Y:S02]  /*6d50*/  PRMT R5, RZ, 0x7610, R5 ;  /* 0x00007610ff057816 */ /* 0x000fe40000000005 */
[----:B0-----:R-:W-:-:S04]  /*6d60*/  IADD3 R174, P1, PT, R230, UR4, RZ ;  /* 0x00000004e6ae7c10 */ /* 0x001fc8000ff3e0ff */
[----:B------:R-:W-:Y:S02]  /*6d70*/  IADD3.X R175, PT, PT, R231, UR5, RZ, P1, !PT ;  /* 0x00000005e7af7c10 */ /* 0x000fe40008ffe4ff */
[----:B------:R-:W2:Y:S04]  /*6d80*/  LDL.64 R230, [R1+0x370] ;  /* 0x0003700001e67983 */ /* 0x000ea80000100a00 */
[----:B------:R4:W2:Y:S02]  /*6d90*/  @P2 LDG.E.U16 R5, desc[UR10][R174.64] ;  /* 0x0000000aae052981 */ /* 0x0008a4000c1e1500 */
[----:B----4-:R-:W-:-:S04]  /*6da0*/  IADD3 R174, P1, PT, R228, UR4, RZ ;  /* 0x00000004e4ae7c10 */ /* 0x010fc8000ff3e0ff */
[----:B------:R-:W-:Y:S02]  /*6db0*/  IADD3.X R175, PT, PT, R229, UR5, RZ, P1, !PT ;  /* 0x00000005e5af7c10 */ /* 0x000fe40008ffe4ff */
[----:B------:R-:W4:Y:S01]  /*6dc0*/  LDL.64 R228, [R1+0x378] ;  /* 0x0003780001e47983 */ /* 0x000f220000100a00 */
[----:B------:R-:W-:Y:S02]  /*6dd0*/  ISETP.GT.AND P2, PT, R3, 0x18, PT ;  /* 0x000000180300780c */ /* 0x000fe40003f44270 */
[----:B------:R-:W-:Y:S02]  /*6de0*/  PRMT R28, RZ, 0x7610, R28 ;  /* 0x00007610ff1c7816 */ /* 0x000fe4000000001c */
[----:B------:R-:W-:-:S09]  /*6df0*/  PRMT R171, RZ, 0x7610, R171 ;  /* 0x00007610ffab7816 */ /* 0x000fd200000000ab */
[----:B------:R0:W4:Y:S02]  /*6e00*/  @P2 LDG.E.U16 R28, desc[UR10][R174.64] ;  /* 0x0000000aae1c2981 */ /* 0x000124000c1e1500 */
[----:B0-----:R-:W-:-:S04]  /*6e10*/  IADD3 R174, P1, PT, R234, UR4, RZ ;  /* 0x00000004eaae7c10 */ /* 0x001fc8000ff3e0ff */
[----:B------:R-:W-:Y:S02]  /*6e20*/  IADD3.X R175, PT, PT, R235, UR5, RZ, P1, !PT ;  /* 0x00000005ebaf7c10 */ /* 0x000fe40008ffe4ff */
[----:B------:R-:W-:Y:S01]  /*6e30*/  PRMT R22, RZ, 0x7610, R22 ;  /* 0x00007610ff167816 */ /* 0x000fe20000000016 */
[----:B------:R-:W4:Y:S04]  /*6e40*/  LDL.64 R234, [R1+0x380] ;  /* 0x0003800001ea7983 */ /* 0x000f280000100a00 */
[----:B------:R0:W4:Y:S01]  /*6e50*/  @P2 LDG.E.U16 R171, desc[UR10][R174.64] ;  /* 0x0000000aaeab2981 */ /* 0x000122000c1e1500 */
[----:B------:R-:W-:Y:S02]  /*6e60*/  ISETP.GT.AND P2, PT, R3, 0x19, PT ;  /* 0x000000190300780c */ /* 0x000fe40003f44270 */
[----:B0-----:R-:W-:-:S04]  /*6e70*/  IADD3 R174, P1, PT, R182, UR4, RZ ;  /* 0x00000004b6ae7c10 */ /* 0x001fc8000ff3e0ff */
[----:B------:R-:W-:Y:S02]  /*6e80*/  IADD3.X R175, PT, PT, R183, UR5, RZ, P1, !PT ;  /* 0x00000005b7af7c10 */ /* 0x000fe40008ffe4ff */
[----:B------:R-:W-:-:S05]  /*6e90*/  IADD3 R182, P1, PT, R236, UR4, RZ ;  /* 0x00000004ecb67c10 */ /* 0x000fca000ff3e0ff */
[----:B------:R0:W4:Y:S01]  /*6ea0*/  @P2 LDG.E.U16 R22, desc[UR10][R174.64] ;  /* 0x0000000aae162981 */ /* 0x000122000c1e1500 */
[----:B------:R-:W-:Y:S02]  /*6eb0*/  IADD3.X R183, PT, PT, R237, UR5, RZ, P1, !PT ;  /* 0x00000005edb77c10 */ /* 0x000fe40008ffe4ff */
[----:B------:R-:W-:Y:S01]  /*6ec0*/  PRMT R24, RZ, 0x7610, R24 ;  /* 0x00007610ff187816 */ /* 0x000fe20000000018 */
[----:B------:R-:W4:Y:S01]  /*6ed0*/  LDL.64 R236, [R1+0x3a8] ;  /* 0x0003a80001ec7983 */ /* 0x000f220000100a00 */
[----:B0-----:R-:W-:-:S06]  /*6ee0*/  PRMT R174, RZ, 0x7610, R174 ;  /* 0x00007610ffae7816 */ /* 0x001fcc00000000ae */
[----:B------:R3:W4:Y:S01]  /*6ef0*/  @P2 LDG.E.U16 R174, desc[UR10][R182.64] ;  /* 0x0000000ab6ae2981 */ /* 0x000722000c1e1500 */
[----:B------:R-:W-:Y:S02]  /*6f00*/  ISETP.GT.AND P2, PT, R3, 0x1a, PT ;  /* 0x0000001a0300780c */ /* 0x000fe40003f44270 */
[----:B------:R-:W-:Y:S02]  /*6f10*/  PRMT R175, RZ, 0x7610, R175 ;  /* 0x00007610ffaf7816 */ /* 0x000fe400000000af */
[----:B---3--:R-:W-:-:S04]  /*6f20*/  IADD3 R182, P1, PT, R184, UR4, RZ ;  /* 0x00000004b8b67c10 */ /* 0x008fc8000ff3e0ff */
[----:B------:R-:W-:Y:S02]  /*6f30*/  IADD3.X R183, PT, PT, R185, UR5, RZ, P1, !PT ;  /* 0x00000005b9b77c10 */ /* 0x000fe40008ffe4ff */
[----:B------:R-:W3:Y:S04]  /*6f40*/  LDL.64 R184, [R1+0x388] ;  /* 0x0003880001b87983 */ /* 0x000ee80000100a00 */
[----:B------:R2:W3:Y:S02]  /*6f50*/  @P2 LDG.E.U16 R24, desc[UR10][R182.64] ;  /* 0x0000000ab6182981 */ /* 0x0004e4000c1e1500 */
[----:B--2---:R-:W-:-:S04]  /*6f60*/  IADD3 R182, P1, PT, R230, UR4, RZ ;  /* 0x00000004e6b67c10 */ /* 0x004fc8000ff3e0ff */
        /* <DEDUP_REMOVED lines=12> */
[----:B------:R-:W4:Y:S04]  /*7030*/  LDL.64 R234, [R1+0x3b0] ;  /* 0x0003b00001ea7983 */ /* 0x000f280000100a00 */
[----:B------:R3:W4:Y:S01]  /*7040*/  @P2 LDG.E.U16 R179, desc[UR10][R182.64] ;  /* 0x0000000ab6b32981 */ /* 0x000722000c1e1500 */
[----:B------:R-:W-:Y:S02]  /*7050*/  ISETP.GT.AND P2, PT, R3, 0x1c, PT ;  /* 0x0000001c0300780c */ /* 0x000fe40003f44270 */
[----:B------:R-:W-:Y:S02]  /*7060*/  PRMT R180, RZ, 0x7610, R180 ;  /* 0x00007610ffb47816 */ /* 0x000fe400000000b4 */
[----:B---3--:R-:W-:-:S04]  /*7070*/  IADD3 R182, P1, PT, R184, UR4, RZ ;  /* 0x00000004b8b67c10 */ /* 0x008fc8000ff3e0ff */
[----:B------:R-:W-:-:S05]  /*7080*/  IADD3.X R183, PT, PT, R185, UR5, RZ, P1, !PT ;  /* 0x00000005b9b77c10 */ /* 0x000fca0008ffe4ff */
[----:B------:R0:W3:Y:S01]  /*7090*/  @P2 LDG.E.U16 R180, desc[UR10][R182.64] ;  /* 0x0000000ab6b42981 */ /* 0x0000e2000c1e1500 */
[----:B--2---:R-:W-:Y:S02]  /*70a0*/  IADD3 R184, P1, PT, R230, UR4, RZ ;  /* 0x00000004e6b87c10 */ /* 0x004fe4000ff3e0ff */
[----:B0-----:R-:W-:Y:S02]  /*70b0*/  PRMT R182, RZ, 0x7610, R182 ;  /* 0x00007610ffb67816 */ /* 0x001fe400000000b6 */
[----:B------:R-:W-:Y:S02]  /*70c0*/  IADD3.X R185, PT, PT, R231, UR5, RZ, P1, !PT ;  /* 0x00000005e7b97c10 */ /* 0x000fe40008ffe4ff */
[----:B------:R-:W2:Y:S04]  /*70d0*/  LDL.64 R230, [R1+0x3b8] ;  /* 0x0003b80001e67983 */ /* 0x000ea80000100a00 */
[----:B------:R4:W3:Y:S02]  /*70e0*/  @P2 LDG.E.U16 R182, desc[UR10][R184.64] ;  /* 0x0000000ab8b62981 */ /* 0x0008e4000c1e1500 */
[----:B----4-:R-:W-:-:S04]  /*70f0*/  IADD3 R184, P1, PT, R228, UR4, RZ ;  /* 0x00000004e4b87c10 */ /* 0x010fc8000ff3e0ff */
[----:B------:R-:W-:Y:S02]  /*7100*/  IADD3.X R185, PT, PT, R229, UR5, RZ, P1, !PT ;  /* 0x00000005e5b97c10 */ /* 0x000fe40008ffe4ff */
[----:B------:R-:W4:Y:S01]  /*7110*/  LDL.64 R228, [R1+0x3c0] ;  /* 0x0003c00001e47983 */ /* 0x000f220000100a00 */
[----:B------:R-:W-:Y:S02]  /*7120*/  ISETP.GT.AND P2, PT, R3, 0x1d, PT ;  /* 0x0000001d0300780c */ /* 0x000fe40003f44270 */
[----:B------:R-:W-:Y:S01]  /*7130*/  PRMT R183, RZ, 0x7610, R183 ;  /* 0x00007610ffb77816 */ /* 0x000fe200000000b7 */
[----:B------:R-:W3:Y:S01]  /*7140*/  LDL.LU R246, [R1+0x68] ;  /* 0x0000680001f67983 */ /* 0x000ee20000300800 */
[----:B------:R-:W-:-:S09]  /*7150*/  PRMT R186, RZ, 0x7610, R186 ;  /* 0x00007610ffba7816 */ /* 0x000fd200000000ba */
[----:B------:R0:W3:Y:S02]  /*7160*/  @P2 LDG.E.U16 R183, desc[UR10][R184.64] ;  /* 0x0000000ab8b72981 */ /* 0x0000e4000c1e1500 */
[----:B0-----:R-:W-:-:S04]  /*7170*/  IADD3 R184, P1, PT, R238, UR4, RZ ;  /* 0x00000004eeb87c10 */ /* 0x001fc8000ff3e0ff */
[----:B------:R-:W-:-:S05]  /*7180*/  IADD3.X R185, PT, PT, R239, UR5, RZ, P1, !PT ;  /* 0x00000005efb97c10 */ /* 0x000fca0008ffe4ff */
[----:B------:R0:W3:Y:S01]  /*7190*/  @P2 LDG.E.U16 R186, desc[UR10][R184.64] ;  /* 0x0000000ab8ba2981 */ /* 0x0000e2000c1e1500 */
[----:B------:R-:W-:Y:S02]  /*71a0*/  ISETP.GT.AND P2, PT, R3, 0x1e, PT ;  /* 0x0000001e0300780c */ /* 0x000fe40003f44270 */
[----:B------:R-:W-:Y:S02]  /*71b0*/  PRMT R188, RZ, 0x7610, R188 ;  /* 0x00007610ffbc7816 */ /* 0x000fe400000000bc */
[----:B0-----:R-:W-:Y:S02]  /*71c0*/  IADD3 R184, P1, PT, R236, UR4, RZ ;  /* 0x00000004ecb87c10 */ /* 0x001fe4000ff3e0ff */
[----:B------:R-:W-:Y:S01]  /*71d0*/  PRMT R189, RZ, 0x7610, R189 ;  /* 0x00007610ffbd7816 */ /* 0x000fe200000000bd */
[----:B------:R-:W3:Y:S01]  /*71e0*/  LDL.LU R236, [R1+0x1b8] ;  /* 0x0001b80001ec7983 */ /* 0x000ee20000300800 */
[----:B------:R-:W-:Y:S02]  /*71f0*/  IADD3.X R185, PT, PT, R237, UR5, RZ, P1, !PT ;  /* 0x00000005edb97c10 */ /* 0x000fe40008ffe4ff */
[----:B------:R-:W-:Y:S01]  /*7200*/  PRMT R196, RZ, 0x7610, R196 ;  /* 0x00007610ffc47816 */ /* 0x000fe200000000c4 */
[----:B------:R-:W3:Y:S04]  /*7210*/  LDL.LU R239, [R1+0x128] ;  /* 0x0001280001ef7983 */ /* 0x000ee80000300800 */
[----:B------:R0:W3:Y:S01]  /*7220*/  @P2 LDG.E.U16 R188, desc[UR10][R184.64] ;  /* 0x0000000ab8bc2981 */ /* 0x0000e2000c1e1500 */
[----:B------:R-:W-:-:S03]  /*7230*/  PRMT R197, RZ, 0x7610, R197 ;  /* 0x00007610ffc57816 */ /* 0x000fc600000000c5 */
[----:B------:R-:W3:Y:S04]  /*7240*/  LDL.LU R238, [R1+0x1bc] ;  /* 0x0001bc0001ee7983 */ /* 0x000ee80000300800 */
[----:B------:R-:W3:Y:S01]  /*7250*/  LDL.LU R252, [R1+0x1d0] ;  /* 0x0001d00001fc7983 */ /* 0x000ee20000300800 */
[----:B0-----:R-:W-:-:S04]  /*7260*/  IADD3 R184, P1, PT, R234, UR4, RZ ;  /* 0x00000004eab87c10 */ /* 0x001fc8000ff3e0ff */
[----:B------:R-:W-:-:S05]  /*7270*/  IADD3.X R185, PT, PT, R235, UR5, RZ, P1, !PT ;  /* 0x00000005ebb97c10 */ /* 0x000fca0008ffe4ff */
[----:B------:R0:W3:Y:S02]  /*7280*/  @P2 LDG.E.U16 R189, desc[UR10][R184.64] ;  /* 0x0000000ab8bd2981 */ /* 0x0000e4000c1e1500 */
[----:B0-----:R-:W-:Y:S01]  /*7290*/  IMAD.WIDE R184, R195, 0x2, R232 ;  /* 0x00000002c3b87825 */ /* 0x001fe200078e02e8 */
[----:B------:R-:W-:Y:S02]  /*72a0*/  PRMT R195, RZ, 0x7610, R195 ;  /* 0x00007610ffc37816 */ /* 0x000fe400000000c3 */
[----:B------:R-:W-:-:S04]  /*72b0*/  IADD3 R184, P1, PT, R184, UR4, RZ ;  /* 0x00000004b8b87c10 */ /* 0x000fc8000ff3e0ff */
[----:B------:R-:W-:Y:S02]  /*72c0*/  IADD3.X R185, PT, PT, R185, UR5, RZ, P1, !PT ;  /* 0x00000005b9b97c10 */ /* 0x000fe40008ffe4ff */
[----:B------:R-:W-:-:S03]  /*72d0*/  ISETP.GT.AND P1, PT, R3, 0x1f, PT ;  /* 0x0000001f0300780c */ /* 0x000fc60003f24270 */
[----:B------:R2:W3:Y:S02]  /*72e0*/  @P0 LDG.E.U16 R195, desc[UR10][R184.64] ;  /* 0x0000000ab8c30981 */ /* 0x0004e4000c1e1500 */
[----:B--2---:R-:W-:-:S04]  /*72f0*/  IADD3 R184, P0, PT, R230, UR4, RZ ;  /* 0x00000004e6b87c10 */ /* 0x004fc8000ff1e0ff */
[----:B------:R-:W-:-:S05]  /*7300*/  IADD3.X R185, PT, PT, R231, UR5, RZ, P0, !PT ;  /* 0x00000005e7b97c10 */ /* 0x000fca00087fe4ff */
[----:B------:R4:W2:Y:S02]  /*7310*/  @P1 LDG.E.U16 R196, desc[UR10][R184.64] ;  /* 0x0000000ab8c41981 */ /* 0x0008a4000c1e1500 */
[----:B----4-:R-:W-:-:S04]  /*7320*/  IADD3 R184, P0, PT, R228, UR4, RZ ;  /* 0x00000004e4b87c10 */ /* 0x010fc8000ff1e0ff */
[----:B------:R-:W-:-:S05]  /*7330*/  IADD3.X R185, PT, PT, R229, UR5, RZ, P0, !PT ;  /* 0x00000005e5b97c10 */ /* 0x000fca00087fe4ff */
[----:B------:R0:W4:Y:S01]  /*7340*/  @P1 LDG.E.U16 R197, desc[UR10][R184.64] ;  /* 0x0000000ab8c51981 */ /* 0x000122000c1e1500 */
[C---:B------:R-:W-:Y:S01]  /*7350*/  IADD3 RZ, P1, PT, R215.reuse, R2, RZ ;  /* 0x00000002d7ff7210 */ /* 0x040fe20007f3e0ff */
[----:B0-----:R-:W-:Y:S02]  /*7360*/  IMAD.IADD R184, R215, 0x1, R2 ;  /* 0x00000001d7b87824 */ /* 0x001fe400078e0202 */
[----:B------:R-:W2:Y:S02]  /*7370*/  LDL R215, [R1+0x60] ;  /* 0x0000600001d77983 */ /* 0x000ea40000100800 */
[----:B------:R-:W-:Y:S02]  /*7380*/  IMAD.X R185, R209, 0x1, R0, P1 ;  /* 0x00000001d1b97824 */ /* 0x000fe400008e0600 */
[----:B------:R-:W4:Y:S01]  /*7390*/  LDL R209, [R1+0x100] ;  /* 0x0001000001d17983 */ /* 0x000f220000100800 */
[----:B------:R-:W0:Y:S01]  /*73a0*/  S2R R204, SR_TID.X ;  /* 0x0000000000cc7919 */ /* 0x000e220000002100 */
[----:B------:R-:W-:-:S02]  /*73b0*/  PRMT R198, RZ, 0x7610, R198 ;  /* 0x00007610ffc67816 */ /* 0x000fc400000000c6 */
[----:B------:R-:W-:Y:S02]  /*73c0*/  IADD3 RZ, P1, PT, R223, R2, RZ ;  /* 0x00000002dfff7210 */ /* 0x000fe40007f3e0ff */
[----:B------:R-:W-:Y:S02]  /*73d0*/  PRMT R199, RZ, 0x7610, R199 ;  /* 0x00007610ffc77816 */ /* 0x000fe400000000c7 */
[----:B------:R-:W-:Y:S02]  /*73e0*/  PRMT R200, RZ, 0x7610, R200 ;  /* 0x00007610ffc87816 */ /* 0x000fe400000000c8 */
[----:B0-----:R-:W-:-:S04]  /*73f0*/  LOP3.LUT R204, R204, 0x1f, RZ, 0xc0, !PT ;  /* 0x0000001fcccc7812 */ /* 0x001fc800078ec0ff */
[----:B------:R-:W-:Y:S01]  /*7400*/  ISETP.GE.AND P0, PT, R204, R3, PT ;  /* 0x00000003cc00720c */ /* 0x000fe20003f06270 */
[----:B------:R-:W-:-:S12]  /*7410*/  BAR.SYNC.DEFER_BLOCKING 0x0 ;  /* 0x0000000000007b1d */ /* 0x000fd80000010000 */
[----:B------:R0:W4:Y:S02]  /*7420*/  @!P0 LDG.E.U16 R198, desc[UR10][R184.64] ;  /* 0x0000000ab8c68981 */ /* 0x000124000c1e1500 */
[----:B0-----:R-:W-:Y:S02]  /*7430*/  IMAD.IADD R184, R223, 0x1, R2 ;  /* 0x00000001dfb87824 */ /* 0x001fe400078e0202 */
[----:B------:R-:W-:Y:S01]  /*7440*/  IMAD.X R185, R221, 0x1, R0, P1 ;  /* 0x00000001ddb97824 */ /* 0x000fe200008e0600 */
[----:B------:R-:W-:-:S04]  /*7450*/  IADD3 RZ, P1, PT, R219, R2, RZ ;  /* 0x00000002dbff7210 */ /* 0x000fc80007f3e0ff */
[----:B------:R0:W4:Y:S02]  /*7460*/  @!P0 LDG.E.U16 R199, desc[UR10][R184.64] ;  /* 0x0000000ab8c78981 */ /* 0x000124000c1e1500 */
[----:B0-----:R-:W-:Y:S02]  /*7470*/  IMAD.IADD R184, R219, 0x1, R2 ;  /* 0x00000001dbb87824 */ /* 0x001fe400078e0202 */
[--C-:B------:R-:W-:Y:S01]  /*7480*/  IMAD.X R185, R213, 0x1, R0.reuse, P1 ;  /* 0x00000001d5b97824 */ /* 0x100fe200008e0600 */
[----:B---3--:R-:W-:Y:S01]  /*7490*/  IADD3 RZ, P1, PT, R246, R2, RZ ;  /* 0x00000002f6ff7210 */ /* 0x008fe20007f3e0ff */
[----:B------:R-:W3:Y:S04]  /*74a0*/  LDL R219, [R1+0xfc] ;  /* 0x0000fc0001db7983 */ /* 0x000ee80000100800 */
[----:B------:R0:W3:Y:S04]  /*74b0*/  @!P0 LDG.E.U16 R200, desc[UR10][R184.64] ;  /* 0x0000000ab8c88981 */ /* 0x0000e8000c1e1500 */
[----:B------:R1:W-:Y:S04]  /*74c0*/  STL [R1+0x41c], R246 ;  /* 0x00041cf601007387 */ /* 0x0003e80000100800 */
[----:B------:R-:W3:Y:S01]  /*74d0*/  LDL R213, [R1+0x58] ;  /* 0x0000580001d57983 */ /* 0x000ee20000100800 */
[----:B0-----:R-:W-:-:S02]  /*74e0*/  IMAD.X R185, R211, 0x1, R0, P1 ;  /* 0x00000001d3b97824 */ /* 0x001fc400008e0600 */
[----:B------:R-:W-:Y:S01]  /*74f0*/  IMAD.IADD R184, R246, 0x1, R2 ;  /* 0x00000001f6b87824 */ /* 0x000fe200078e0202 */
[----:B------:R-:W3:Y:S04]  /*7500*/  LDL R211, [R1+0xf8] ;  /* 0x0000f80001d37983 */ /* 0x000ee80000100800 */
[----:B-1----:R-:W3:Y:S01]  /*7510*/  LDL.LU R246, [R1+0x5c] ;  /* 0x00005c0001f67983 */ /* 0x002ee20000300800 */
[----:B------:R-:W-:Y:S02]  /*7520*/  PRMT R201, RZ, 0x7610, R201 ;  /* 0x00007610ffc97816 */ /* 0x000fe400000000c9 */
[----:B------:R-:W-:-:S04]  /*7530*/  IADD3 RZ, P1, PT, R217, R2, RZ ;  /* 0x00000002d9ff7210 */ /* 0x000fc80007f3e0ff */
[----:B------:R0:W3:Y:S01]  /*7540*/  @!P0 LDG.E.U16 R201, desc[UR10][R184.64] ;  /* 0x0000000ab8c98981 */ /* 0x0000e2000c1e1500 */
[----:B------:R-:W-:Y:S01]  /*7550*/  PRMT R202, RZ, 0x7610, R202 ;  /* 0x00007610ffca7816 */ /* 0x000fe200000000ca */
[----:B0-----:R-:W-:Y:S02]  /*7560*/  IMAD.X R185, R206, 0x1, R0, P1 ;  /* 0x00000001ceb97824 */ /* 0x001fe400008e0600 */
[----:B------:R-:W3:Y:S01]  /*7570*/  LDL R206, [R1+0x54] ;  /* 0x0000540001ce7983 */ /* 0x000ee20000100800 */
[----:B------:R-:W-:-:S03]  /*7580*/  IMAD.IADD R184, R217, 0x1, R2 ;  /* 0x00000001d9b87824 */ /* 0x000fc600078e0202 */
[----:B------:R-:W3:Y:S04]  /*7590*/  LDL R217, [R1+0xf4] ;  /* 0x0000f40001d97983 */ /* 0x000ee80000100800 */
[----:B------:R4:W3:Y:S01]  /*75a0*/  @!P0 LDG.E.U16 R202, desc[UR10][R184.64] ;  /* 0x0000000ab8ca8981 */ /* 0x0008e2000c1e1500 */
[----:B--2---:R-:W-:-:S05]  /*75b0*/  IADD3 RZ, P1, PT, R215, R2, RZ ;  /* 0x00000002d7ff7210 */ /* 0x004fca0007f3e0ff */
[----:B----4-:R-:W-:Y:S02]  /*75c0*/  IMAD.X R185, R209, 0x1, R0, P1 ;  /* 0x00000001d1b97824 */ /* 0x010fe400008e0600 */
[----:B------:R-:W2:Y:S01]  /*75d0*/  LDL R209, [R1+0x50] ;  /* 0x0000500001d17983 */ /* 0x000ea20000100800 */
[----:B------:R-:W0:Y:S01]  /*75e0*/  S2UR UR8, SR_CgaCtaId ;  /* 0x00000000000879c3 */ /* 0x000e220000008800 */
[----:B------:R-:W-:Y:S01]  /*75f0*/  UMOV UR6, 0x400 ;  /* 0x0000040000067882 */ /* 0x000fe20000000000 */
[----:B------:R-:W-:Y:S01]  /*7600*/  PRMT R203, RZ, 0x7610, R203 ;  /* 0x00007610ffcb7816 */ /* 0x000fe200000000cb */
[----:B------:R-:W-:Y:S02]  /*7610*/  IMAD.SHL.U32 R204, R204, 0x2, RZ ;  /* 0x00000002cccc7824 */ /* 0x000fe400078e00ff */
[----:B------:R-:W-:Y:S02]  /*7620*/  IMAD.IADD R184, R215, 0x1, R2 ;  /* 0x00000001d7b87824 */ /* 0x000fe400078e0202 */
[----:B------:R-:W4:Y:S04]  /*7630*/  LDL R215, [R1+0xf0] ;  /* 0x0000f00001d77983 */ /* 0x000f280000100800 */
[----:B------:R1:W4:Y:S01]  /*7640*/  @!P0 LDG.E.U16 R203, desc[UR10][R184.64] ;  /* 0x0000000ab8cb8981 */ /* 0x000322000c1e1500 */
[----:B0-----:R-:W-:-:S09]  /*7650*/  ULEA UR6, UR8, UR6, 0x18 ;  /* 0x0000000608067291 */ /* 0x001fd2000f8ec0ff */
[----:B------:R0:W-:Y:S04]  /*7660*/  STS.U16 [R204+UR6], R194 ;  /* 0x000000c2cc007988 */ /* 0x0001e80008000406 */
[----:B------:R1:W-:Y:S01]  /*7670*/  STS.U16 [R204+UR6+0x40], R193 ;  /* 0x000040c1cc007988 */ /* 0x0003e20008000406 */
[----:B0-----:R-:W-:Y:S02]  /*7680*/  PRMT R194, RZ, 0x7610, R194 ;  /* 0x00007610ffc27816 */ /* 0x001fe400000000c2 */
[----:B-1----:R-:W-:Y:S01]  /*7690*/  PRMT R193, RZ, 0x7610, R193 ;  /* 0x00007610ffc17816 */ /* 0x002fe200000000c1 */
[----:B------:R0:W-:Y:S02]  /*76a0*/  STS.U16 [R204+UR6+0x240], R192 ;  /* 0x000240c0cc007988 */ /* 0x0001e40008000406 */
[----:B0-----:R-:W-:-:S02]  /*76b0*/  PRMT R192, RZ, 0x7610, R192 ;  /* 0x00007610ffc07816 */ /* 0x001fc400000000c0 */
[CC--:B---3--:R-:W-:Y:S01]  /*76c0*/  IADD3 RZ, P1, PT, R246.reuse, R2.reuse, RZ ;  /* 0x00000002f6ff7210 */ /* 0x0c8fe20007f3e0ff */
[----:B------:R-:W-:Y:S01]  /*76d0*/  IMAD.IADD R184, R246, 0x1, R2 ;  /* 0x00000001f6b87824 */ /* 0x000fe200078e0202 */
[----:B------:R-:W-:Y:S03]  /*76e0*/  STL [R1+0x420], R246 ;  /* 0x000420f601007387 */ /* 0x000fe60000100800 */
[----:B------:R-:W-:Y:S01]  /*76f0*/  IMAD.X R185, R219, 0x1, R0, P1 ;  /* 0x00000001dbb97824 */ /* 0x000fe200008e0600 */
[----:B------:R-:W3:Y:S01]  /*7700*/  LDL R225, [R1+0x4c] ;  /* 0x00004c0001e17983 */ /* 0x000ee20000100800 */
[----:B------:R-:W-:-:S03]  /*7710*/  IADD3 RZ, P1, PT, R213, R2, RZ ;  /* 0x00000002d5ff7210 */ /* 0x000fc60007f3e0ff */
[----:B------:R0:W3:Y:S04]  /*7720*/  @!P0 LDG.E.U16 R194, desc[UR10][R184.64] ;  /* 0x0000000ab8c28981 */ /* 0x0000e8000c1e1500 */
[----:B------:R-:W3:Y:S04]  /*7730*/  LDL R221, [R1+0xec] ;  /* 0x0000ec0001dd7983 */ /* 0x000ee80000100800 */
[----:B------:R-:W3:Y:S01]  /*7740*/  LDL R223, [R1+0xe4] ;  /* 0x0000e40001df7983 */ /* 0x000ee20000100800 */
[----:B0-----:R-:W-:Y:S02]  /*7750*/  IMAD.IADD R184, R213, 0x1, R2 ;  /* 0x00000001d5b87824 */ /* 0x001fe400078e0202 */
[----:B------:R-:W-:Y:S01]  /*7760*/  IMAD.X R185, R211, 0x1, R0, P1 ;  /* 0x00000001d3b97824 */ /* 0x000fe200008e0600 */
[----:B------:R-:W3:Y:S01]  /*7770*/  LDL R213, [R1+0x48] ;  /* 0x0000480001d57983 */ /* 0x000ee20000100800 */
[----:B------:R-:W-:-:S03]  /*7780*/  IADD3 RZ, P1, PT, R206, R2, RZ ;  /* 0x00000002ceff7210 */ /* 0x000fc60007f3e0ff */
[----:B------:R0:W3:Y:S04]  /*7790*/  @!P0 LDG.E.U16 R193, desc[UR10][R184.64] ;  /* 0x0000000ab8c18981 */ /* 0x0000e8000c1e1500 */
[----:B------:R-:W3:Y:S04]  /*77a0*/  LDL R211, [R1+0xe8] ;  /* 0x0000e80001d37983 */ /* 0x000ee80000100800 */
[----:B------:R-:W3:Y:S01]  /*77b0*/  LDL R219, [R1+0x40] ;  /* 0x0000400001db7983 */ /* 0x000ee20000100800 */
[----:B0-----:R-:W-:-:S03]  /*77c0*/  IMAD.IADD R184, R206, 0x1, R2 ;  /* 0x00000001ceb87824 */ /* 0x001fc600078e0202 */
[----:B------:R-:W3:Y:S01]  /*77d0*/  LDL R206, [R1+0x44] ;  /* 0x0000440001ce7983 */ /* 0x000ee20000100800 */
[----:B------:R-:W-:-:S03]  /*77e0*/  IMAD.X R185, R217, 0x1, R0, P1 ;  /* 0x00000001d9b97824 */ /* 0x000fc600008e0600 */
[----:B------:R-:W3:Y:S04]  /*77f0*/  LDL R217, [R1+0x3c] ;  /* 0x00003c0001d97983 */ /* 0x000ee80000100800 */
[----:B------:R0:W3:Y:S01]  /*7800*/  @!P0 LDG.E.U16 R192, desc[UR10][R184.64] ;  /* 0x0000000ab8c08981 */ /* 0x0000e2000c1e1500 */
[C---:B--2---:R-:W-:Y:S01]  /*7810*/  IADD3 RZ, P1, PT, R209.reuse, R2, RZ ;  /* 0x00000002d1ff7210 */ /* 0x044fe20007f3e0ff */
[----:B0-----:R-:W-:Y:S02]  /*7820*/  IMAD.IADD R184, R209, 0x1, R2 ;  /* 0x00000001d1b87824 */ /* 0x001fe400078e0202 */
[----:B------:R-:W2:Y:S04]  /*7830*/  LDL R209, [R1+0xe0] ;  /* 0x0000e00001d17983 */ /* 0x000ea80000100800 */
[----:B------:R0:W-:Y:S01]  /*7840*/  STS.U16 [R204+UR6+0x200], R191 ;  /* 0x000200bfcc007988 */ /* 0x0001e20008000406 */
[----:B----4-:R-:W-:-:S03]  /*7850*/  IMAD.X R185, R215, 0x1, R0, P1 ;  /* 0x00000001d7b97824 */ /* 0x010fc600008e0600 */
[----:B------:R1:W-:Y:S04]  /*7860*/  STS.U16 [R204+UR6+0x400], R190 ;  /* 0x000400becc007988 */ /* 0x0003e80008000406 */
[----:B------:R4:W-:Y:S01]  /*7870*/  STS.U16 [R204+UR6+0x440], R187 ;  /* 0x000440bbcc007988 */ /* 0x0009e20008000406 */
[----:B0-----:R-:W-:-:S03]  /*7880*/  PRMT R191, RZ, 0x7610, R191 ;  /* 0x00007610ffbf7816 */ /* 0x001fc600000000bf */
[----:B------:R0:W-:Y:S01]  /*7890*/  STS.U16 [R204+UR6+0x640], R181 ;  /* 0x000640b5cc007988 */ /* 0x0001e20008000406 */
[----:B-1----:R-:W-:-:S03]  /*78a0*/  PRMT R190, RZ, 0x7610, R190 ;  /* 0x00007610ffbe7816 */ /* 0x002fc600000000be */
[----:B------:R1:W2:Y:S01]  /*78b0*/  @!P0 LDG.E.U16 R191, desc[UR10][R184.64] ;  /* 0x0000000ab8bf8981 */ /* 0x0002a2000c1e1500 */
[----:B----4-:R-:W-:-:S03]  /*78c0*/  PRMT R187, RZ, 0x7610, R187 ;  /* 0x00007610ffbb7816 */ /* 0x010fc600000000bb */
[----:B------:R-:W4:Y:S01]  /*78d0*/  LDL R215, [R1+0xdc] ;  /* 0x0000dc0001d77983 */ /* 0x000f220000100800 */
[----:B0-----:R-:W-:-:S03]  /*78e0*/  PRMT R181, RZ, 0x7610, R181 ;  /* 0x00007610ffb57816 */ /* 0x001fc600000000b5 */
[----:B------:R0:W-:Y:S02]  /*78f0*/  STS.U16 [R204+UR6+0x600], R178 ;  /* 0x000600b2cc007988 */ /* 0x0001e40008000406 */
[----:B0-----:R-:W-:Y:S02]  /*7900*/  PRMT R178, RZ, 0x7610, R178 ;  /* 0x00007610ffb27816 */ /* 0x001fe400000000b2 */
[C---:B---3--:R-:W-:Y:S01]  /*7910*/  IADD3 RZ, P1, PT, R225.reuse, R2, RZ ;  /* 0x00000002e1ff7210 */ /* 0x048fe20007f3e0ff */
[----:B-1----:R-:W-:-:S04]  /*7920*/  IMAD.IADD R184, R225, 0x1, R2 ;  /* 0x00000001e1b87824 */ /* 0x002fc800078e0202 */
[----:B------:R-:W-:Y:S02]  /*7930*/  IMAD.X R185, R221, 0x1, R0, P1 ;  /* 0x00000001ddb97824 */ /* 0x000fe400008e0600 */
[----:B------:R-:W3:Y:S04]  /*7940*/  LDL R221, [R1+0xd8] ;  /* 0x0000d80001dd7983 */ /* 0x000ee80000100800 */
[----:B------:R0:W3:Y:S01]  /*7950*/  @!P0 LDG.E.U16 R190, desc[UR10][R184.64] ;  /* 0x0000000ab8be8981 */ /* 0x0000e2000c1e1500 */
[C---:B------:R-:W-:Y:S01]  /*7960*/  IADD3 RZ, P1, PT, R213.reuse, R2, RZ ;  /* 0x00000002d5ff7210 */ /* 0x040fe20007f3e0ff */
[----:B0-----:R-:W-:-:S04]  /*7970*/  IMAD.IADD R184, R213, 0x1, R2 ;  /* 0x00000001d5b87824 */ /* 0x001fc800078e0202 */
[----:B------:R-:W-:Y:S01]  /*7980*/  IMAD.X R185, R211, 0x1, R0, P1 ;  /* 0x00000001d3b97824 */ /* 0x000fe200008e0600 */
[----:B------:R-:W3:Y:S04]  /*7990*/  LDL R213, [R1+0x38] ;  /* 0x0000380001d57983 */ /* 0x000ee80000100800 */
[----:B------:R0:W3:Y:S01]  /*79a0*/  @!P0 LDG.E.U16 R187, desc[UR10][R184.64] ;  /* 0x0000000ab8bb8981 */ /* 0x0000e2000c1e1500 */
[----:B------:R-:W-:-:S03]  /*79b0*/  IADD3 RZ, P1, PT, R206, R2, RZ ;  /* 0x00000002ceff7210 */ /* 0x000fc60007f3e0ff */
[----:B------:R-:W3:Y:S01]  /*79c0*/  LDL R211, [R1+0x34] ;  /* 0x0000340001d37983 */ /* 0x000ee20000100800 */
[----:B0-----:R-:W-:Y:S02]  /*79d0*/  IMAD.IADD R184, R206, 0x1, R2 ;  /* 0x00000001ceb87824 */ /* 0x001fe400078e0202 */
[----:B------:R-:W-:Y:S01]  /*79e0*/  IMAD.X R185, R223, 0x1, R0, P1 ;  /* 0x00000001dfb97824 */ /* 0x000fe200008e0600 */
[C---:B------:R-:W-:Y:S01]  /*79f0*/  IADD3 RZ, P1, PT, R219.reuse, R2, RZ ;  /* 0x00000002dbff7210 */ /* 0x040fe20007f3e0ff */
[----:B------:R-:W3:Y:S04]  /*7a00*/  LDL R206, [R1+0xd4] ;  /* 0x0000d40001ce7983 */ /* 0x000ee80000100800 */
[----:B------:R0:W3:Y:S02]  /*7a10*/  @!P0 LDG.E.U16 R181, desc[UR10][R184.64] ;  /* 0x0000000ab8b58981 */ /* 0x0000e4000c1e1500 */
[----:B0-----:R-:W-:-:S02]  /*7a20*/  IMAD.IADD R184, R219, 0x1, R2 ;  /* 0x00000001dbb87824 */ /* 0x001fc400078e0202 */
[----:B------:R-:W3:Y:S01]  /*7a30*/  LDL R219, [R1+0x1c] ;  /* 0x00001c0001db7983 */ /* 0x000ee20000100800 */
[----:B--2---:R-:W-:Y:S01]  /*7a40*/  IMAD.X R185, R209, 0x1, R0, P1 ;  /* 0x00000001d1b97824 */ /* 0x004fe200008e0600 */
[C---:B------:R-:W-:Y:S02]  /*7a50*/  IADD3 RZ, P1, PT, R217.reuse, R2, RZ ;  /* 0x00000002d9ff7210 */ /* 0x040fe40007f3e0ff */
[----:B------:R-:W2:Y:S04]  /*7a60*/  LDL R209, [R1+0xd0] ;  /* 0x0000d00001d17983 */ /* 0x000ea80000100800 */
[----:B------:R0:W2:Y:S02]  /*7a70*/  @!P0 LDG.E.U16 R178, desc[UR10][R184.64] ;  /* 0x0000000ab8b28981 */ /* 0x0000a4000c1e1500 */
[----:B0-----:R-:W-:-:S02]  /*7a80*/  IMAD.IADD R184, R217, 0x1, R2 ;  /* 0x00000001d9b87824 */ /* 0x001fc400078e0202 */
[----:B------:R-:W2:Y:S04]  /*7a90*/  LDL R217, [R1+0xcc] ;  /* 0x0000cc0001d97983 */ /* 0x000ea80000100800 */
[----:B------:R-:W2:Y:S01]  /*7aa0*/  LDL.LU R246, [R1+0x30] ;  /* 0x0000300001f67983 */ /* 0x000ea20000300800 */
[----:B----4-:R-:W-:-:S03]  /*7ab0*/  IMAD.X R185, R215, 0x1, R0, P1 ;  /* 0x00000001d7b97824 */ /* 0x010fc600008e0600 */
[----:B------:R0:W-:Y:S01]  /*7ac0*/  STS.U16 [R204+UR6+0x800], R176 ;  /* 0x000800b0cc007988 */ /* 0x0001e20008000406 */
[----:B------:R-:W-:-:S03]  /*7ad0*/  PRMT R205, RZ, 0x7610, R205 ;  /* 0x00007610ffcd7816 */ /* 0x000fc600000000cd */
[----:B------:R-:W4:Y:S01]  /*7ae0*/  LDL R215, [R1+0x18] ;  /* 0x0000180001d77983 */ /* 0x000f220000100800 */
[----:B0-----:R-:W-:-:S06]  /*7af0*/  PRMT R176, RZ, 0x7610, R176 ;  /* 0x00007610ffb07816 */ /* 0x001fcc00000000b0 */
[----:B------:R0:W4:Y:S04]  /*7b00*/  @!P0 LDG.E.U16 R176, desc[UR10][R184.64] ;  /* 0x0000000ab8b08981 */ /* 0x000128000c1e1500 */
[----:B------:R-:W-:Y:S04]  /*7b10*/  STS.U16 [R204+UR6+0x840], R19 ;  /* 0x00084013cc007988 */ /* 0x000fe80008000406 */
[----:B------:R-:W-:Y:S04]  /*7b20*/  STS.U16 [R204+UR6+0xa40], R18 ;  /* 0x000a4012cc007988 */ /* 0x000fe80008000406 */
[----:B------:R1:W-:Y:S02]  /*7b30*/  STS.U16 [R204+UR6+0xa00], R172 ;  /* 0x000a00accc007988 */ /* 0x0003e40008000406 */
[----:B-1----:R-:W-:-:S02]  /*7b40*/  PRMT R172, RZ, 0x7610, R172 ;  /* 0x00007610ffac7816 */ /* 0x002fc400000000ac */
[CC--:B---3--:R-:W-:Y:S01]  /*7b50*/  IADD3 RZ, P1, PT, R213.reuse, R2.reuse, RZ ;  /* 0x00000002d5ff7210 */ /* 0x0c8fe20007f3e0ff */
[----:B0-----:R-:W-:Y:S02]  /*7b60*/  IMAD.IADD R184, R213, 0x1, R2 ;  /* 0x00000001d5b87824 */ /* 0x001fe400078e0202 */
[----:B------:R-:W3:Y:S02]  /*7b70*/  LDL R213, [R1+0xc8] ;  /* 0x0000c80001d57983 */ /* 0x000ee40000100800 */
[----:B------:R-:W-:Y:S01]  /*7b80*/  IMAD.X R185, R221, 0x1, R0, P1 ;  /* 0x00000001ddb97824 */ /* 0x000fe200008e0600 */
[----:B------:R-:W-:-:S04]  /*7b90*/  IADD3 RZ, P1, PT, R211, R2, RZ ;  /* 0x00000002d3ff7210 */ /* 0x000fc80007f3e0ff */
[----:B------:R0:W3:Y:S01]  /*7ba0*/  @!P0 LDG.E.U16 R205, desc[UR10][R184.64] ;  /* 0x0000000ab8cd8981 */ /* 0x0000e2000c1e1500 */
[----:B------:R-:W-:-:S03]  /*7bb0*/  IMAD.IADD R18, R211, 0x1, R2 ;  /* 0x00000001d3127824 */ /* 0x000fc600078e0202 */
[----:B------:R-:W3:Y:S01]  /*7bc0*/  LDL R211, [R1+0x14] ;  /* 0x0000140001d37983 */ /* 0x000ee20000100800 */
[----:B------:R-:W-:Y:S01]  /*7bd0*/  IMAD.X R19, R206, 0x1, R0, P1 ;  /* 0x00000001ce137824 */ /* 0x000fe200008e0600 */
[----:B0-----:R-:W-:Y:S02]  /*7be0*/  PRMT R184, RZ, 0x7610, R184 ;  /* 0x00007610ffb87816 */ /* 0x001fe400000000b8 */
[----:B------:R-:W3:Y:S04]  /*7bf0*/  LDL R206, [R1+0xc4] ;  /* 0x0000c40001ce7983 */ /* 0x000ee80000100800 */
[----:B------:R0:W3:Y:S01]  /*7c00*/  @!P0 LDG.E.U16 R184, desc[UR10][R18.64] ;  /* 0x0000000a12b88981 */ /* 0x0000e2000c1e1500 */
[C---:B--2---:R-:W-:Y:S01]  /*7c10*/  IADD3 RZ, P1, PT, R246.reuse, R2, RZ ;  /* 0x00000002f6ff7210 */ /* 0x044fe20007f3e0ff */
[----:B0-----:R-:W-:-:S02]  /*7c20*/  IMAD.IADD R18, R246, 0x1, R2 ;  /* 0x00000001f6127824 */ /* 0x001fc400078e0202 */
[----:B------:R0:W-:Y:S02]  /*7c30*/  STL [R1+0x424], R246 ;  /* 0x000424f601007387 */ /* 0x0001e40000100800 */
[----:B------:R-:W-:Y:S02]  /*7c40*/  IMAD.X R19, R209, 0x1, R0, P1 ;  /* 0x00000001d1137824 */ /* 0x000fe400008e0600 */
[----:B------:R-:W2:Y:S01]  /*7c50*/  LDL R225, [R1+0x10] ;  /* 0x0000100001e17983 */ /* 0x000ea20000100800 */
[----:B------:R-:W-:-:S03]  /*7c60*/  IADD3 RZ, P1, PT, R219, R2, RZ ;  /* 0x00000002dbff7210 */ /* 0x000fc60007f3e0ff */
[----:B------:R1:W2:Y:S04]  /*7c70*/  @!P0 LDG.E.U16 R172, desc[UR10][R18.64] ;  /* 0x0000000a12ac8981 */ /* 0x0002a8000c1e1500 */
[----:B------:R-:W2:Y:S04]  /*7c80*/  LDL R209, [R1+0xc0] ;  /* 0x0000c00001d17983 */ /* 0x000ea80000100800 */
[----:B------:R-:W2:Y:S01]  /*7c90*/  LDL R223, [R1+0xbc] ;  /* 0x0000bc0001df7983 */ /* 0x000ea20000100800 */
[----:B-1----:R-:W-:-:S03]  /*7ca0*/  IMAD.IADD R18, R219, 0x1, R2 ;  /* 0x00000001db127824 */ /* 0x002fc600078e0202 */
[----:B------:R-:W2:Y:S04]  /*7cb0*/  LDL R221, [R1+0x8] ;  /* 0x0000080001dd7983 */ /* 0x000ea80000100800 */
[----:B------:R-:W2:Y:S04]  /*7cc0*/  LDL R219, [R1+0xb8] ;  /* 0x0000b80001db7983 */ /* 0x000ea80000100800 */
[----:B0-----:R-:W2:Y:S01]  /*7cd0*/  LDL.LU R246, [R1+0xc] ;  /* 0x00000c0001f67983 */ /* 0x001ea20000300800 */
[----:B------:R-:W-:-:S03]  /*7ce0*/  IMAD.X R19, R217, 0x1, R0, P1 ;  /* 0x00000001d9137824 */ /* 0x000fc600008e0600 */
[----:B------:R0:W-:Y:S01]  /*7cf0*/  STS.U16 [R204+UR6+0xc00], R28 ;  /* 0x000c001ccc007988 */ /* 0x0001e20008000406 */
[----:B----4-:R-:W-:-:S03]  /*7d00*/  IADD3 RZ, P1, PT, R215, R2, RZ ;  /* 0x00000002d7ff7210 */ /* 0x010fc60007f3e0ff */
[----:B------:R1:W-:Y:S04]  /*7d10*/  STS.U16 [R204+UR6+0xc40], R171 ;  /* 0x000c40abcc007988 */ /* 0x0003e80008000406 */
[----:B------:R-:W4:Y:S01]  /*7d20*/  LDL R217, [R1+0x4] ;  /* 0x0000040001d97983 */ /* 0x000f220000100800 */
[----:B0-----:R-:W-:Y:S02]  /*7d30*/  PRMT R28, RZ, 0x7610, R28 ;  /* 0x00007610ff1c7816 */ /* 0x001fe4000000001c */
[----:B-1----:R-:W-:-:S04]  /*7d40*/  PRMT R171, RZ, 0x7610, R171 ;  /* 0x00007610ffab7816 */ /* 0x002fc800000000ab */
[----:B------:R0:W4:Y:S04]  /*7d50*/  @!P0 LDG.E.U16 R28, desc[UR10][R18.64] ;  /* 0x0000000a121c8981 */ /* 0x000128000c1e1500 */
[----:B------:R1:W-:Y:S01]  /*7d60*/  STS.U16 [R204+UR6+0xe40], R180 ;  /* 0x000e40b4cc007988 */ /* 0x0003e20008000406 */
[----:B0-----:R-:W-:-:S03]  /*7d70*/  IMAD.IADD R18, R215, 0x1, R2 ;  /* 0x00000001d7127824 */ /* 0x001fc600078e0202 */
[----:B------:R-:W4:Y:S01]  /*7d80*/  LDL R215, [R1+0xb4] ;  /* 0x0000b40001d77983 */ /* 0x000f220000100800 */
[----:B-1----:R-:W-:-:S03]  /*7d90*/  PRMT R180, RZ, 0x7610, R180 ;  /* 0x00007610ffb47816 */ /* 0x002fc600000000b4 */
[----:B------:R-:W-:Y:S01]  /*7da0*/  STS.U16 [R204+UR6+0xe00], R182 ;  /* 0x000e00b6cc007988 */ /* 0x000fe20008000406 */
[----:B---3--:R-:W-:-:S03]  /*7db0*/  IMAD.X R19, R213, 0x1, R0, P1 ;  /* 0x00000001d5137824 */ /* 0x008fc600008e0600 */
[----:B------:R-:W3:Y:S04]  /*7dc0*/  LDL R213, [R1] ;  /* 0x0000000001d57983 */ /* 0x000ee80000100800 */
[----:B------:R0:W3:Y:S01]  /*7dd0*/  @!P0 LDG.E.U16 R171, desc[UR10][R18.64] ;  /* 0x0000000a12ab8981 */ /* 0x0000e2000c1e1500 */
[C---:B------:R-:W-:Y:S01]  /*7de0*/  IADD3 RZ, P1, PT, R211.reuse, R2, RZ ;  /* 0x00000002d3ff7210 */ /* 0x040fe20007f3e0ff */
[----:B0-----:R-:W-:-:S04]  /*7df0*/  IMAD.IADD R18, R211, 0x1, R2 ;  /* 0x00000001d3127824 */ /* 0x001fc800078e0202 */
[----:B------:R-:W-:Y:S01]  /*7e00*/  IMAD.X R19, R206, 0x1, R0, P1 ;  /* 0x00000001ce137824 */ /* 0x000fe200008e0600 */
[----:B------:R-:W-:Y:S01]  /*7e10*/  LOP3.LUT R206, R204, 0x10, RZ, 0x3c, !PT ;  /* 0x00000010ccce7812 */ /* 0x000fe200078e3cff */
[----:B------:R-:W3:Y:S04]  /*7e20*/  LDL R211, [R1+0xb0] ;  /* 0x0000b00001d37983 */ /* 0x000ee80000100800 */
[----:B------:R0:W3:Y:S04]  /*7e30*/  @!P0 LDG.E.U16 R180, desc[UR10][R18.64] ;  /* 0x0000000a12b48981 */ /* 0x0000e8000c1e1500 */
[----:B------:R1:W-:Y:S01]  /*7e40*/  STS.U16 [R206+UR6+0xc0], R195 ;  /* 0x0000c0c3ce007988 */ /* 0x0003e20008000406 */
[----:B--2---:R-:W-:-:S05]  /*7e50*/  IADD3 RZ, P1, PT, R225, R2, RZ ;  /* 0x00000002e1ff7210 */ /* 0x004fca0007f3e0ff */
[----:B0-----:R-:W-:Y:S02]  /*7e60*/  IMAD.X R19, R209, 0x1, R0, P1 ;  /* 0x00000001d1137824 */ /* 0x001fe400008e0600 */
[----:B------:R-:W2:Y:S04]  /*7e70*/  LDL R209, [R1+0x1dc] ;  /* 0x0001dc0001d17983 */ /* 0x000ea80000100800 */
[----:B------:R-:W-:Y:S04]  /*7e80*/  STL [R1+0x428], R246 ;  /* 0x000428f601007387 */ /* 0x000fe80000100800 */
[----:B-1----:R-:W2:Y:S04]  /*7e90*/  LDL R195, [R1+0x144] ;  /* 0x0001440001c37983 */ /* 0x002ea80000100800 */
[----:B------:R-:W2:Y:S04]  /*7ea0*/  LDL.LU R235, [R1+0x80] ;  /* 0x0000800001eb7983 */ /* 0x000ea80000300800 */
[----:B------:R-:W2:Y:S01]  /*7eb0*/  LDL.LU R234, [R1+0x148] ;  /* 0x0001480001ea7983 */ /* 0x000ea20000300800 */
[----:B------:R-:W-:-:S03]  /*7ec0*/  IMAD.IADD R18, R225, 0x1, R2 ;  /* 0x00000001e1127824 */ /* 0x000fc600078e0202 */
[----:B------:R0:W-:Y:S01]  /*7ed0*/  STS.U16 [R206+UR6+0x80], R169 ;  /* 0x000080a9ce007988 */ /* 0x0001e20008000406 */
[----:B------:R-:W-:Y:S02]  /*7ee0*/  IADD3 RZ, P1, PT, R246, R2, RZ ;  /* 0x00000002f6ff7210 */ /* 0x000fe40007f3e0ff */
[----:B------:R-:W-:Y:S02]  /*7ef0*/  PRMT R182, RZ, 0x7610, R182 ;  /* 0x00007610ffb67816 */ /* 0x000fe400000000b6 */
[----:B------:R-:W-:Y:S01]  /*7f00*/  PRMT R185, RZ, 0x7610, R185 ;  /* 0x00007610ffb97816 */ /* 0x000fe200000000b9 */
[----:B------:R-:W-:Y:S01]  /*7f10*/  STS.U16 [R206+UR6+0x2c0], R17 ;  /* 0x0002c011ce007988 */ /* 0x000fe20008000406 */
[----:B0-----:R-:W-:-:S03]  /*7f20*/  PRMT R169, RZ, 0x7610, R169 ;  /* 0x00007610ffa97816 */ /* 0x001fc600000000a9 */
[----:B------:R4:W-:Y:S04]  /*7f30*/  STS.U16 [R206+UR6+0x280], R16 ;  /* 0x00028010ce007988 */ /* 0x0009e80008000406 */
[----:B------:R0:W-:Y:S04]  /*7f40*/  STS.U16 [R206+UR6+0x480], R23 ;  /* 0x00048017ce007988 */ /* 0x0001e80008000406 */
[----:B------:R1:W2:Y:S04]  /*7f50*/  @!P0 LDG.E.U16 R169, desc[UR10][R18.64] ;  /* 0x0000000a12a98981 */ /* 0x0002a8000c1e1500 */
[----:B------:R-:W2:Y:S01]  /*7f60*/  LDL.LU R237, [R1+0x124] ;  /* 0x0001240001ed7983 */ /* 0x000ea20000300800 */
[----:B----4-:R-:W-:Y:S01]  /*7f70*/  IMAD.IADD R16, R217, 0x1, R2 ;  /* 0x00000001d9107824 */ /* 0x010fe200078e0202 */
[----:B0-----:R-:W-:-:S02]  /*7f80*/  PRMT R23, RZ, 0x7610, R23 ;  /* 0x00007610ff177816 */ /* 0x001fc40000000017 */
[----:B------:R-:W4:Y:S01]  /*7f90*/  LDL R225, [R1+0x164] ;  /* 0x0001640001e17983 */ /* 0x000f220000100800 */
[----:B-1----:R-:W-:Y:S02]  /*7fa0*/  IMAD.IADD R18, R246, 0x1, R2 ;  /* 0x00000001f6127824 */ /* 0x002fe400078e0202 */
[----:B------:R-:W-:Y:S01]  /*7fb0*/  IMAD.X R19, R223, 0x1, R0, P1 ;  /* 0x00000001df137824 */ /* 0x000fe200008e0600 */
[C---:B------:R-:W-:Y:S01]  /*7fc0*/  IADD3 RZ, P1, PT, R221.reuse, R2, RZ ;  /* 0x00000002ddff7210 */ /* 0x040fe20007f3e0ff */
[----:B------:R-:W4:Y:S04]  /*7fd0*/  LDL R223, [R1+0x94] ;  /* 0x0000940001df7983 */ /* 0x000f280000100800 */
[----:B------:R0:W4:Y:S02]  /*7fe0*/  @!P0 LDG.E.U16 R182, desc[UR10][R18.64] ;  /* 0x0000000a12b68981 */ /* 0x000124000c1e1500 */
[----:B0-----:R-:W-:-:S02]  /*7ff0*/  IMAD.IADD R18, R221, 0x1, R2 ;  /* 0x00000001dd127824 */ /* 0x001fc400078e0202 */
[--C-:B------:R-:W-:Y:S01]  /*8000*/  IMAD.X R19, R219, 0x1, R0.reuse, P1 ;  /* 0x00000001db137824 */ /* 0x100fe200008e0600 */
[----:B------:R-:W-:Y:S01]  /*8010*/  IADD3 RZ, P1, PT, R217, R2, RZ ;  /* 0x00000002d9ff7210 */ /* 0x000fe20007f3e0ff */
[----:B------:R-:W4:Y:S04]  /*8020*/  LDL R221, [R1+0x160] ;  /* 0x0001600001dd7983 */ /* 0x000f280000100800 */
[----:B------:R0:W4:Y:S01]  /*8030*/  @!P0 LDG.E.U16 R185, desc[UR10][R18.64] ;  /* 0x0000000a12b98981 */ /* 0x000122000c1e1500 */
[----:B------:R-:W-:-:S03]  /*8040*/  IMAD.X R17, R215, 0x1, R0, P1 ;  /* 0x00000001d7117824 */ /* 0x000fc600008e0600 */
[----:B------:R-:W4:Y:S04]  /*8050*/  LDL R219, [R1+0x90] ;  /* 0x0000900001db7983 */ /* 0x000f280000100800 */
[----:B------:R-:W4:Y:S01]  /*8060*/  LDL R217, [R1+0x1d8] ;  /* 0x0001d80001d97983 */ /* 0x000f220000100800 */
[----:B0-----:R-:W-:Y:S02]  /*8070*/  PRMT R18, RZ, 0x7610, R18 ;  /* 0x00007610ff127816 */ /* 0x001fe40000000012 */
[----:B------:R-:W-:-:S04]  /*8080*/  PRMT R19, RZ, 0x7610, R19 ;  /* 0x00007610ff137816 */ /* 0x000fc80000000013 */
[----:B------:R0:W4:Y:S01]  /*8090*/  @!P0 LDG.E.U16 R18, desc[UR10][R16.64] ;  /* 0x0000000a10128981 */ /* 0x000122000c1e1500 */
[C---:B---3--:R-:W-:Y:S01]  /*80a0*/  IADD3 RZ, P1, PT, R213.reuse, R2, RZ ;  /* 0x00000002d5ff7210 */ /* 0x048fe20007f3e0ff */
[----:B0-----:R-:W-:-:S04]  /*80b0*/  IMAD.IADD R16, R213, 0x1, R2 ;  /* 0x00000001d5107824 */ /* 0x001fc800078e0202 */
[----:B------:R-:W-:Y:S02]  /*80c0*/  IMAD.X R17, R211, 0x1, R0, P1 ;  /* 0x00000001d3117824 */ /* 0x000fe400008e0600 */
[----:B------:R-:W3:Y:S04]  /*80d0*/  LDL R211, [R1+0x140] ;  /* 0x0001400001d37983 */ /* 0x000ee80000100800 */
[----:B------:R2:W3:Y:S02]  /*80e0*/  @!P0 LDG.E.U16 R19, desc[UR10][R16.64] ;  /* 0x0000000a10138981 */ /* 0x0004e4000c1e1500 */
[----:B--2---:R-:W-:-:S05]  /*80f0*/  IADD3 R16, P1, PT, R234, R2, RZ ;  /* 0x00000002ea107210 */ /* 0x004fca0007f3e0ff */
[----:B------:R-:W-:-:S05]  /*8100*/  IMAD.X R17, R235, 0x1, R0, P1 ;  /* 0x00000001eb117824 */ /* 0x000fca00008e0600 */
[----:B------:R0:W2:Y:S02]  /*8110*/  @!P0 LDG.E.U16 R23, desc[UR10][R16.64] ;  /* 0x0000000a10178981 */ /* 0x0000a4000c1e1500 */
[----:B0-----:R-:W-:Y:S02]  /*8120*/  IADD3 R16, P1, PT, R209, R2, RZ ;  /* 0x00000002d1107210 */ /* 0x001fe40007f3e0ff */
[----:B------:R-:W2:Y:S03]  /*8130*/  LDL R209, [R1+0x1d4] ;  /* 0x0001d40001d17983 */ /* 0x000ea60000100800 */
[----:B------:R-:W-:Y:S02]  /*8140*/  IMAD.X R17, R195, 0x1, R0, P1 ;  /* 0x00000001c3117824 */ /* 0x000fe400008e0600 */
[----:B------:R-:W2:Y:S04]  /*8150*/  LDL R195, [R1+0x13c] ;  /* 0x00013c0001c37983 */ /* 0x000ea80000100800 */
[----:B------:R-:W2:Y:S04]  /*8160*/  LDL.LU R213, [R1+0x198] ;  /* 0x0001980001d57983 */ /* 0x000ea80000300800 */
[----:B------:R-:W2:Y:S04]  /*8170*/  LDL.LU R215, [R1+0x19c] ;  /* 0x00019c0001d77983 */ /* 0x000ea80000300800 */
[----:B------:R0:W-:Y:S04]  /*8180*/  STS.U16 [R206+UR6+0x6c0], R15 ;  /* 0x0006c00fce007988 */ /* 0x0001e80008000406 */
[----:B------:R1:W-:Y:S04]  /*8190*/  STS.U16 [R206+UR6+0x680], R30 ;  /* 0x0006801ece007988 */ /* 0x0003e80008000406 */
[----:B------:R1:W-:Y:S01]  /*81a0*/  STS.U16 [R206+UR6+0x4c0], R168 ;  /* 0x0004c0a8ce007988 */ /* 0x0003e20008000406 */
[----:B0-----:R-:W-:-:S03]  /*81b0*/  PRMT R15, RZ, 0x7610, R15 ;  /* 0x00007610ff0f7816 */ /* 0x001fc6000000000f */
[----:B------:R0:W-:Y:S04]  /*81c0*/  STS.U16 [R206+UR6+0x8c0], R29 ;  /* 0x0008c01dce007988 */ /* 0x0001e80008000406 */
[----:B------:R0:W3:Y:S01]  /*81d0*/  @!P0 LDG.E.U16 R15, desc[UR10][R16.64] ;  /* 0x0000000a100f8981 */ /* 0x0000e2000c1e1500 */
[----:B-1----:R-:W-:-:S03]  /*81e0*/  PRMT R30, RZ, 0x7610, R30 ;  /* 0x00007610ff1e7816 */ /* 0x002fc6000000001e */
[----:B------:R1:W-:Y:S04]  /*81f0*/  STS.U16 [R206+UR6+0xac0], R170 ;  /* 0x000ac0aace007988 */ /* 0x0003e80008000406 */
[----:B------:R1:W-:Y:S01]  /*8200*/  STS.U16 [R206+UR6+0xa80], R31 ;  /* 0x000a801fce007988 */ /* 0x0003e20008000406 */
[----:B0-----:R-:W-:-:S03]  /*8210*/  IADD3 R16, P1, PT, R252, R2, RZ ;  /* 0x00000002fc107210 */ /* 0x001fc60007f3e0ff */
[----:B------:R0:W-:Y:S02]  /*8220*/  STS.U16 [R206+UR6+0xc80], R22 ;  /* 0x000c8016ce007988 */ /* 0x0001e40008000406 */
[----:B------:R-:W-:Y:S02]  /*8230*/  IMAD.X R17, R247, 0x1, R0, P1 ;  /* 0x00000001f7117824 */ /* 0x000fe400008e0600 */
[----:B------:R-:W3:Y:S04]  /*8240*/  LDL.LU R227, [R1+0x1b4] ;  /* 0x0001b40001e37983 */ /* 0x000ee80000300800 */
[----:B------:R0:W3:Y:S01]  /*8250*/  @!P0 LDG.E.U16 R30, desc[UR10][R16.64] ;  /* 0x0000000a101e8981 */ /* 0x0000e2000c1e1500 */
[----:B------:R-:W-:Y:S02]  /*8260*/  PRMT R168, RZ, 0x7610, R168 ;  /* 0x00007610ffa87816 */ /* 0x000fe400000000a8 */
[----:B0-----:R-:W-:-:S05]  /*8270*/  IADD3 R16, P1, PT, R238, R2, RZ ;  /* 0x00000002ee107210 */ /* 0x001fca0007f3e0ff */
[----:B------:R-:W-:-:S05]  /*8280*/  IMAD.X R17, R239, 0x1, R0, P1 ;  /* 0x00000001ef117824 */ /* 0x000fca00008e0600 */
[----:B------:R0:W3:Y:S01]  /*8290*/  @!P0 LDG.E.U16 R168, desc[UR10][R16.64] ;  /* 0x0000000a10a88981 */ /* 0x0000e2000c1e1500 */
[----:B------:R-:W-:Y:S02]  /*82a0*/  PRMT R29, RZ, 0x7610, R29 ;  /* 0x00007610ff1d7816 */ /* 0x000fe4000000001d */
[----:B0-----:R-:W-:-:S05]  /*82b0*/  IADD3 R16, P1, PT, R236, R2, RZ ;  /* 0x00000002ec107210 */ /* 0x001fca0007f3e0ff */
[----:B------:R-:W-:-:S05]  /*82c0*/  IMAD.X R17, R237, 0x1, R0, P1 ;  /* 0x00000001ed117824 */ /* 0x000fca00008e0600 */
[----:B------:R2:W3:Y:S01]  /*82d0*/  @!P0 LDG.E.U16 R29, desc[UR10][R16.64] ;  /* 0x0000000a101d8981 */ /* 0x0004e2000c1e1500 */
[----:B-1----:R-:W-:Y:S02]  /*82e0*/  PRMT R170, RZ, 0x7610, R170 ;  /* 0x00007610ffaa7816 */ /* 0x002fe400000000aa */
[----:B------:R-:W-:Y:S02]  /*82f0*/  PRMT R31, RZ, 0x7610, R31 ;  /* 0x00007610ff1f7816 */ /* 0x000fe4000000001f */
[----:B------:R-:W-:Y:S01]  /*8300*/  PRMT R22, RZ, 0x7610, R22 ;  /* 0x00007610ff167816 */ /* 0x000fe20000000016 */
[----:B------:R-:W-:Y:S04]  /*8310*/  STL [R1+0x400], R252 ;  /* 0x000400fc01007387 */ /* 0x000fe80000100800 */
[----:B------:R0:W-:Y:S04]  /*8320*/  STS.U16 [R206+UR6+0x880], R173 ;  /* 0x000880adce007988 */ /* 0x0001e80008000406 */
[----:B------:R-:W-:Y:S04]  /*8330*/  STL [R1+0x404], R247 ;  /* 0x000404f701007387 */ /* 0x000fe80000100800 */
[----:B------:R-:W-:Y:S01]  /*8340*/  STL [R1+0x408], R238 ;  /* 0x000408ee01007387 */ /* 0x000fe20000100800 */
[----:B0-----:R-:W-:-:S03]  /*8350*/  PRMT R173, RZ, 0x7610, R173 ;  /* 0x00007610ffad7816 */ /* 0x001fc600000000ad */
[----:B------:R-:W-:Y:S04]  /*8360*/  STL [R1+0x40c], R239 ;  /* 0x00040cef01007387 */ /* 0x000fe80000100800 */
[----:B------:R-:W-:Y:S04]  /*8370*/  STL [R1+0x410], R236 ;  /* 0x000410ec01007387 */ /* 0x000fe80000100800 */
[----:B------:R-:W-:Y:S04]  /*8380*/  STL [R1+0x414], R237 ;  /* 0x000414ed01007387 */ /* 0x000fe80000100800 */
[----:B------:R0:W-:Y:S02]  /*8390*/  STS.U16 [R206+UR6+0xcc0], R174 ;  /* 0x000cc0aece007988 */ /* 0x0001e40008000406 */
[----:B0-----:R-:W-:-:S02]  /*83a0*/  PRMT R174, RZ, 0x7610, R174 ;  /* 0x00007610ffae7816 */ /* 0x001fc400000000ae */
[----:B--2---:R-:W-:-:S05]  /*83b0*/  IADD3 R16, P1, PT, R215, R2, RZ ;  /* 0x00000002d7107210 */ /* 0x004fca0007f3e0ff */
[----:B------:R-:W-:-:S05]  /*83c0*/  IMAD.X R17, R214, 0x1, R0, P1 ;  /* 0x00000001d6117824 */ /* 0x000fca00008e0600 */
[----:B------:R0:W2:Y:S02]  /*83d0*/  @!P0 LDG.E.U16 R170, desc[UR10][R16.64] ;  /* 0x0000000a10aa8981 */ /* 0x0000a4000c1e1500 */
[----:B0-----:R-:W-:-:S05]  /*83e0*/  IADD3 R16, P1, PT, R213, R2, RZ ;  /* 0x00000002d5107210 */ /* 0x001fca0007f3e0ff */
[----:B------:R-:W-:-:S05]  /*83f0*/  IMAD.X R17, R212, 0x1, R0, P1 ;  /* 0x00000001d4117824 */ /* 0x000fca00008e0600 */
[----:B------:R4:W2:Y:S02]  /*8400*/  @!P0 LDG.E.U16 R31, desc[UR10][R16.64] ;  /* 0x0000000a101f8981 */ /* 0x0008a4000c1e1500 */
[----:B----4-:R-:W-:-:S05]  /*8410*/  IADD3 R16, P1, PT, R225, R2, RZ ;  /* 0x00000002e1107210 */ /* 0x010fca0007f3e0ff */
[----:B------:R-:W-:-:S05]  /*8420*/  IMAD.X R17, R223, 0x1, R0, P1 ;  /* 0x00000001df117824 */ /* 0x000fca00008e0600 */
[----:B------:R0:W4:Y:S02]  /*8430*/  @!P0 LDG.E.U16 R22, desc[UR10][R16.64] ;  /* 0x0000000a10168981 */ /* 0x000124000c1e1500 */
[-C--:B0-----:R-:W-:Y:S02]  /*8440*/  IADD3 R16, P1, PT, R221, R2.reuse, RZ ;  /* 0x00000002dd107210 */ /* 0x081fe40007f3e0ff */
[----:B------:R0:W-:Y:S03]  /*8450*/  STL [R1+0x418], R215 ;  /* 0x000418d701007387 */ /* 0x0001e60000100800 */
[----:B------:R-:W-:Y:S01]  /*8460*/  IMAD.X R17, R219, 0x1, R0, P1 ;  /* 0x00000001db117824 */ /* 0x000fe200008e0600 */
[----:B------:R-:W-:Y:S04]  /*8470*/  STL [R1+0x42c], R214 ;  /* 0x00042cd601007387 */ /* 0x000fe80000100800 */
[----:B------:R1:W2:Y:S04]  /*8480*/  @!P0 LDG.E.U16 R173, desc[UR10][R16.64] ;  /* 0x0000000a10ad8981 */ /* 0x0002a8000c1e1500 */
[----:B------:R-:W-:Y:S04]  /*8490*/  STL [R1+0x430], R213 ;  /* 0x000430d501007387 */ /* 0x000fe80000100800 */
[----:B------:R0:W-:Y:S01]  /*84a0*/  STL [R1+0x434], R212 ;  /* 0x000434d401007387 */ /* 0x0001e20000100800 */
[----:B-1----:R-:W-:-:S03]  /*84b0*/  IADD3 R16, P1, PT, R217, R2, RZ ;  /* 0x00000002d9107210 */ /* 0x002fc60007f3e0ff */
[----:B------:R-:W2:Y:S02]  /*84c0*/  LDL.LU R225, [R1+0x1b0] ;  /* 0x0001b00001e17983 */ /* 0x000ea40000300800 */
[----:B---3--:R-:W-:Y:S02]  /*84d0*/  IMAD.X R17, R211, 0x1, R0, P1 ;  /* 0x00000001d3117824 */ /* 0x008fe400008e0600 */
[----:B------:R-:W3:Y:S04]  /*84e0*/  LDL R217, [R1+0x1cc] ;  /* 0x0001cc0001d97983 */ /* 0x000ee80000100800 */
[----:B0-----:R-:W3:Y:S04]  /*84f0*/  LDL R215, [R1+0x138] ;  /* 0x0001380001d77983 */ /* 0x001ee80000100800 */
[----:B------:R-:W3:Y:S04]  /*8500*/  LDL.LU R251, [R1+0x158] ;  /* 0x0001580001fb7983 */ /* 0x000ee80000300800 */
[----:B------:R-:W3:Y:S04]  /*8510*/  LDL.LU R249, [R1+0x15c] ;  /* 0x00015c0001f97983 */ /* 0x000ee80000300800 */
[----:B------:R-:W3:Y:S04]  /*8520*/  LDL.LU R212, [R1+0xa8] ;  /* 0x0000a80001d47983 */ /* 0x000ee80000300800 */
[----:B------:R-:W3:Y:S04]  /*8530*/  LDL.LU R213, [R1+0x178] ;  /* 0x0001780001d57983 */ /* 0x000ee80000300800 */
[----:B------:R0:W3:Y:S04]  /*8540*/  @!P0 LDG.E.U16 R174, desc[UR10][R16.64] ;  /* 0x0000000a10ae8981 */ /* 0x0000e8000c1e1500 */
[----:B------:R-:W3:Y:S04]  /*8550*/  LDL.LU R214, [R1+0xac] ;  /* 0x0000ac0001d67983 */ /* 0x000ee80000300800 */
[----:B------:R-:W3:Y:S01]  /*8560*/  LDL.LU R246, [R1+0x17c] ;  /* 0x00017c0001f67983 */ /* 0x000ee20000300800 */
[----:B0-----:R-:W-:-:S03]  /*8570*/  IADD3 R16, P1, PT, R209, R2, RZ ;  /* 0x00000002d1107210 */ /* 0x001fc60007f3e0ff */
[----:B------:R-:W3:Y:S04]  /*8580*/  LDL.LU R209, [R1+0x190] ;  /* 0x0001900001d17983 */ /* 0x000ee80000300800 */
[----:B------:R-:W3:Y:S01]  /*8590*/  LDL.LU R211, [R1+0x194] ;  /* 0x0001940001d37983 */ /* 0x000ee20000300800 */
[----:B------:R-:W-:-:S03]  /*85a0*/  IMAD.X R17, R195, 0x1, R0, P1 ;  /* 0x00000001c3117824 */ /* 0x000fc600008e0600 */
[----:B------:R0:W-:Y:S01]  /*85b0*/  STS.U16 [R206+UR6+0xec0], R183 ;  /* 0x000ec0b7ce007988 */ /* 0x0001e20008000406 */
[----:B------:R-:W-:-:S03]  /*85c0*/  LOP3.LUT R195, R204, 0x20, RZ, 0x3c, !PT ;  /* 0x00000020ccc37812 */ /* 0x000fc600078e3cff */
[----:B------:R-:W-:Y:S04]  /*85d0*/  STS.U16 [R206+UR6+0xe80], R186 ;  /* 0x000e80bace007988 */ /* 0x000fe80008000406 */
[----:B------:R-:W4:Y:S01]  /*85e0*/  LDL.LU R223, [R1+0x1ac] ;  /* 0x0001ac0001df7983 */ /* 0x000f220000300800 */
[----:B0-----:R-:W-:-:S03]  /*85f0*/  PRMT R183, RZ, 0x7610, R183 ;  /* 0x00007610ffb77816 */ /* 0x001fc600000000b7 */
[----:B------:R0:W-:Y:S04]  /*8600*/  STS.U16 [R195+UR6+0x100], R6 ;  /* 0x00010006c3007988 */ /* 0x0001e80008000406 */
[----:B------:R1:W4:Y:S04]  /*8610*/  @!P0 LDG.E.U16 R183, desc[UR10][R16.64] ;  /* 0x0000000a10b78981 */ /* 0x000328000c1e1500 */
[----:B------:R1:W-:Y:S01]  /*8620*/  STS.U16 [R195+UR6+0x140], R83 ;  /* 0x00014053c3007988 */ /* 0x0003e20008000406 */
[----:B0-----:R-:W-:-:S03]  /*8630*/  PRMT R6, RZ, 0x7610, R6 ;  /* 0x00007610ff067816 */ /* 0x001fc60000000006 */
[----:B------:R0:W-:Y:S01]  /*8640*/  STS.U16 [R195+UR6+0x340], R82 ;  /* 0x00034052c3007988 */ /* 0x0001e20008000406 */
[----:B-1----:R-:W-:-:S03]  /*8650*/  IADD3 R16, P1, PT, R227, R2, RZ ;  /* 0x00000002e3107210 */ /* 0x002fc60007f3e0ff */
[----:B------:R1:W-:Y:S02]  /*8660*/  STS.U16 [R195+UR6+0x300], R81 ;  /* 0x00030051c3007988 */ /* 0x0003e40008000406 */
[----:B------:R-:W-:Y:S01]  /*8670*/  IMAD.X R17, R226, 0x1, R0, P1 ;  /* 0x00000001e2117824 */ /* 0x000fe200008e0600 */
[----:B------:R-:W-:Y:S01]  /*8680*/  PRMT R186, RZ, 0x7610, R186 ;  /* 0x00007610ffba7816 */ /* 0x000fe200000000ba */
[----:B------:R1:W-:Y:S04]  /*8690*/  STS.U16 [R195+UR6+0x540], R21 ;  /* 0x00054015c3007988 */ /* 0x0003e80008000406 */
[----:B------:R2:W4:Y:S01]  /*86a0*/  @!P0 LDG.E.U16 R6, desc[UR10][R16.64] ;  /* 0x0000000a10068981 */ /* 0x000522000c1e1500 */
[----:B------:R-:W-:Y:S02]  /*86b0*/  PRMT R83, RZ, 0x7610, R83 ;  /* 0x00007610ff537816 */ /* 0x000fe40000000053 */
[----:B0-----:R-:W-:Y:S01]  /*86c0*/  PRMT R82, RZ, 0x7610, R82 ;  /* 0x00007610ff527816 */ /* 0x001fe20000000052 */
[----:B------:R0:W-:Y:S01]  /*86d0*/  STS.U16 [R195+UR6+0x740], R35 ;  /* 0x00074023c3007988 */ /* 0x0001e20008000406 */
[----:B-1----:R-:W-:-:S02]  /*86e0*/  PRMT R81, RZ, 0x7610, R81 ;  /* 0x00007610ff517816 */ /* 0x002fc40000000051 */
[----:B------:R-:W-:Y:S01]  /*86f0*/  PRMT R21, RZ, 0x7610, R21 ;  /* 0x00007610ff157816 */ /* 0x000fe20000000015 */
[----:B------:R-:W4:Y:S04]  /*8700*/  LDL.LU R245, [R1+0x134] ;  /* 0x0001340001f57983 */ /* 0x000f280000300800 */
[----:B------:R-:W4:Y:S01]  /*8710*/  LDL.LU R244, [R1+0x1c8] ;  /* 0x0001c80001f47983 */ /* 0x000f220000300800 */
[----:B0-----:R-:W-:-:S03]  /*8720*/  PRMT R35, RZ, 0x7610, R35 ;  /* 0x00007610ff237816 */ /* 0x001fc60000000023 */
[----:B------:R-:W-:Y:S04]  /*8730*/  STL [R1+0x438], R227 ;  /* 0x000438e301007387 */ /* 0x000fe80000100800 */
[----:B------:R-:W-:Y:S04]  /*8740*/  STL [R1+0x43c], R226 ;  /* 0x00043ce201007387 */ /* 0x000fe80000100800 */
[----:B------:R0:W-:Y:S02]  /*8750*/  STS.U16 [R195+UR6+0x700], R34 ;  /* 0x00070022c3007988 */ /* 0x0001e40008000406 */
[----:B0-----:R-:W-:-:S02]  /*8760*/  PRMT R34, RZ, 0x7610, R34 ;  /* 0x00007610ff227816 */ /* 0x001fc40000000022 */
[----:B--2---:R-:W-:-:S05]  /*8770*/  IADD3 R16, P1, PT, R225, R2, RZ ;  /* 0x00000002e1107210 */ /* 0x004fca0007f3e0ff */
[----:B------:R-:W-:-:S05]  /*8780*/  IMAD.X R17, R224, 0x1, R0, P1 ;  /* 0x00000001e0117824 */ /* 0x000fca00008e0600 */
[----:B------:R3:W2:Y:S02]  /*8790*/  @!P0 LDG.E.U16 R83, desc[UR10][R16.64] ;  /* 0x0000000a10538981 */ /* 0x0006a4000c1e1500 */
[----:B---3--:R-:W-:-:S05]  /*87a0*/  IADD3 R16, P1, PT, R211, R2, RZ ;  /* 0x00000002d3107210 */ /* 0x008fca0007f3e0ff */
[----:B------:R-:W-:-:S05]  /*87b0*/  IMAD.X R17, R210, 0x1, R0, P1 ;  /* 0x00000001d2117824 */ /* 0x000fca00008e0600 */
[----:B------:R0:W3:Y:S02]  /*87c0*/  @!P0 LDG.E.U16 R82, desc[UR10][R16.64] ;  /* 0x0000000a10528981 */ /* 0x0000e4000c1e1500 */
[----:B0-----:R-:W-:-:S05]  /*87d0*/  IADD3 R16, P1, PT, R209, R2, RZ ;  /* 0x00000002d1107210 */ /* 0x001fca0007f3e0ff */
[----:B------:R-:W-:-:S05]  /*87e0*/  IMAD.X R17, R208, 0x1, R0, P1 ;  /* 0x00000001d0117824 */ /* 0x000fca00008e0600 */
[----:B------:R0:W2:Y:S02]  /*87f0*/  @!P0 LDG.E.U16 R81, desc[UR10][R16.64] ;  /* 0x0000000a10518981 */ /* 0x0000a4000c1e1500 */
[----:B0-----:R-:W-:-:S05]  /*8800*/  IADD3 R16, P1, PT, R246, R2, RZ ;  /* 0x00000002f6107210 */ /* 0x001fca0007f3e0ff */
[----:B------:R-:W-:-:S05]  /*8810*/  IMAD.X R17, R214, 0x1, R0, P1 ;  /* 0x00000001d6117824 */ /* 0x000fca00008e0600 */
[----:B------:R0:W2:Y:S02]  /*8820*/  @!P0 LDG.E.U16 R186, desc[UR10][R16.64] ;  /* 0x0000000a10ba8981 */ /* 0x0000a4000c1e1500 */
[----:B0-----:R-:W-:-:S05]  /*8830*/  IADD3 R16, P1, PT, R213, R2, RZ ;  /* 0x00000002d5107210 */ /* 0x001fca0007f3e0ff */
[----:B------:R-:W-:-:S05]  /*8840*/  IMAD.X R17, R212, 0x1, R0, P1 ;  /* 0x00000001d4117824 */ /* 0x000fca00008e0600 */
[----:B------:R0:W2:Y:S02]  /*8850*/  @!P0 LDG.E.U16 R21, desc[UR10][R16.64] ;  /* 0x0000000a10158981 */ /* 0x0000a4000c1e1500 */
[-C--:B0-----:R-:W-:Y:S02]  /*8860*/  IADD3 R16, P1, PT, R249, R2.reuse, RZ ;  /* 0x00000002f9107210 */ /* 0x081fe40007f3e0ff */
[----:B------:R-:W-:Y:S03]  /*8870*/  STL [R1+0x440], R225 ;  /* 0x000440e101007387 */ /* 0x000fe60000100800 */
[----:B------:R-:W-:Y:S01]  /*8880*/  IMAD.X R17, R248, 0x1, R0, P1 ;  /* 0x00000001f8117824 */ /* 0x000fe200008e0600 */
[----:B------:R-:W-:Y:S04]  /*8890*/  STL [R1+0x444], R224 ;  /* 0x000444e001007387 */ /* 0x000fe80000100800 */
[----:B------:R-:W-:Y:S04]  /*88a0*/  STL [R1+0x448], R211 ;  /* 0x000448d301007387 */ /* 0x000fe80000100800 */
[----:B------:R0:W2:Y:S04]  /*88b0*/  @!P0 LDG.E.U16 R35, desc[UR10][R16.64] ;  /* 0x0000000a10238981 */ /* 0x0000a8000c1e1500 */
[----:B------:R-:W-:Y:S04]  /*88c0*/  STL [R1+0x44c], R210 ;  /* 0x00044cd201007387 */ /* 0x000fe80000100800 */
[----:B------:R-:W-:Y:S01]  /*88d0*/  STL [R1+0x450], R209 ;  /* 0x000450d101007387 */ /* 0x000fe20000100800 */
[----:B0-----:R-:W-:-:S03]  /*88e0*/  IADD3 R16, P1, PT, R251, R2, RZ ;  /* 0x00000002fb107210 */ /* 0x001fc60007f3e0ff */
[----:B------:R0:W-:Y:S04]  /*88f0*/  STL [R1+0x454], R208 ;  /* 0x000454d001007387 */ /* 0x0001e80000100800 */
[----:B------:R-:W2:Y:S01]  /*8900*/  LDL.LU R233, [R1+0x84] ;  /* 0x0000840001e97983 */ /* 0x000ea20000300800 */
[----:B------:R-:W-:-:S03]  /*8910*/  IMAD.X R17, R250, 0x1, R0, P1 ;  /* 0x00000001fa117824 */ /* 0x000fc600008e0600 */
[----:B------:R-:W2:Y:S04]  /*8920*/  LDL.LU R232, [R1+0x14c] ;  /* 0x00014c0001e87983 */ /* 0x000ea80000300800 */
[----:B------:R-:W2:Y:S04]  /*8930*/  LDL.LU R231, [R1+0x88] ;  /* 0x0000880001e77983 */ /* 0x000ea80000300800 */
[----:B------:R-:W2:Y:S04]  /*8940*/  LDL.LU R230, [R1+0x150] ;  /* 0x0001500001e67983 */ /* 0x000ea80000300800 */
[----:B------:R-:W2:Y:S04]  /*8950*/  LDL.LU R229, [R1+0x8c] ;  /* 0x00008c0001e57983 */ /* 0x000ea80000300800 */
[----:B------:R-:W2:Y:S04]  /*8960*/  LDL.LU R228, [R1+0x154] ;  /* 0x0001540001e47983 */ /* 0x000ea80000300800 */
[----:B0-----:R-:W2:Y:S04]  /*8970*/  LDL.LU R208, [R1+0x98] ;  /* 0x0000980001d07983 */ /* 0x001ea80000300800 */
[----:B------:R0:W2:Y:S04]  /*8980*/  @!P0 LDG.E.U16 R34, desc[UR10][R16.64] ;  /* 0x0000000a10228981 */ /* 0x0000a8000c1e1500 */
[----:B------:R-:W2:Y:S04]  /*8990*/  LDL.LU R209, [R1+0x168] ;  /* 0x0001680001d17983 */ /* 0x000ea80000300800 */
[----:B------:R-:W2:Y:S01]  /*89a0*/  LDL.LU R210, [R1+0x9c] ;  /* 0x00009c0001d27983 */ /* 0x000ea20000300800 */
[----:B0-----:R-:W-:-:S03]  /*89b0*/  IADD3 R16, P1, PT, R217, R2, RZ ;  /* 0x00000002d9107210 */ /* 0x001fc60007f3e0ff */
[----:B------:R-:W2:Y:S04]  /*89c0*/  LDL.LU R211, [R1+0x16c] ;  /* 0x00016c0001d37983 */ /* 0x000ea80000300800 */
[----:B------:R-:W2:Y:S01]  /*89d0*/  LDL.LU R224, [R1+0xa0] ;  /* 0x0000a00001e07983 */ /* 0x000ea20000300800 */
[----:B------:R-:W-:-:S03]  /*89e0*/  IMAD.X R17, R215, 0x1, R0, P1 ;  /* 0x00000001d7117824 */ /* 0x000fc600008e0600 */
[----:B------:R-:W2:Y:S04]  /*89f0*/  LDL.LU R225, [R1+0x170] ;  /* 0x0001700001e17983 */ /* 0x000ea80000300800 */
        /* <DEDUP_REMOVED lines=12> */
[----:B------:R-:W3:Y:S04]  /*8ac0*/  LDL.LU R241, [R1+0x12c] ;  /* 0x00012c0001f17983 */ /* 0x000ee80000300800 */
[----:B------:R-:W3:Y:S04]  /*8ad0*/  LDL.LU R240, [R1+0x1c0] ;  /* 0x0001c00001f07983 */ /* 0x000ee80000300800 */
[----:B------:R-:W3:Y:S04]  /*8ae0*/  LDL.LU R243, [R1+0x130] ;  /* 0x0001300001f37983 */ /* 0x000ee80000300800 */
[----:B------:R-:W3:Y:S04]  /*8af0*/  LDL.LU R242, [R1+0x1c4] ;  /* 0x0001c40001f27983 */ /* 0x000ee80000300800 */
[----:B------:R0:W-:Y:S02]  /*8b00*/  STS.U16 [R195+UR6+0x900], R32 ;  /* 0x00090020c3007988 */ /* 0x0001e40008000406 */
[----:B0-----:R-:W-:-:S02]  /*8b10*/  PRMT R32, RZ, 0x7610, R32 ;  /* 0x00007610ff207816 */ /* 0x001fc40000000020 */
[----:B------:R0:W-:Y:S04]  /*8b20*/  STS.U16 [R195+UR6+0x940], R27 ;  /* 0x0009401bc3007988 */ /* 0x0001e80008000406 */
[----:B------:R4:W3:Y:S01]  /*8b30*/  @!P0 LDG.E.U16 R32, desc[UR10][R16.64] ;  /* 0x0000000a10208981 */ /* 0x0008e2000c1e1500 */
[----:B0-----:R-:W-:Y:S02]  /*8b40*/  PRMT R27, RZ, 0x7610, R27 ;  /* 0x00007610ff1b7816 */ /* 0x001fe4000000001b */
[----:B----4-:R-:W-:-:S05]  /*8b50*/  IADD3 R16, P1, PT, R244, R2, RZ ;  /* 0x00000002f4107210 */ /* 0x010fca0007f3e0ff */
[----:B------:R-:W-:Y:S01]  /*8b60*/  IMAD.X R17, R245, 0x1, R0, P1 ;  /* 0x00000001f5117824 */ /* 0x000fe200008e0600 */
[----:B------:R0:W-:Y:S04]  /*8b70*/  STS.U16 [R195+UR6+0xb40], R26 ;  /* 0x000b401ac3007988 */ /* 0x0001e80008000406 */
[----:B------:R1:W4:Y:S01]  /*8b80*/  @!P0 LDG.E.U16 R27, desc[UR10][R16.64] ;  /* 0x0000000a101b8981 */ /* 0x000322000c1e1500 */
[----:B0-----:R-:W-:Y:S02]  /*8b90*/  PRMT R26, RZ, 0x7610, R26 ;  /* 0x00007610ff1a7816 */ /* 0x001fe4000000001a */
[----:B-1----:R-:W-:-:S05]  /*8ba0*/  IADD3 R16, P1, PT, R223, R2, RZ ;  /* 0x00000002df107210 */ /* 0x002fca0007f3e0ff */
[----:B------:R-:W-:Y:S01]  /*8bb0*/  IMAD.X R17, R222, 0x1, R0, P1 ;  /* 0x00000001de117824 */ /* 0x000fe200008e0600 */
[----:B------:R0:W-:Y:S04]  /*8bc0*/  STS.U16 [R195+UR6+0xb00], R25 ;  /* 0x000b0019c3007988 */ /* 0x0001e80008000406 */
[----:B------:R2:W3:Y:S01]  /*8bd0*/  @!P0 LDG.E.U16 R26, desc[UR10][R16.64] ;  /* 0x0000000a101a8981 */ /* 0x0004e2000c1e1500 */
[----:B0-----:R-:W-:-:S03]  /*8be0*/  PRMT R25, RZ, 0x7610, R25 ;  /* 0x00007610ff197816 */ /* 0x001fc60000000019 */
[----:B------:R0:W-:Y:S02]  /*8bf0*/  STS.U16 [R195+UR6+0xd00], R24 ;  /* 0x000d0018c3007988 */ /* 0x0001e40008000406 */
[----:B0-----:R-:W-:Y:S02]  /*8c00*/  PRMT R24, RZ, 0x7610, R24 ;  /* 0x00007610ff187816 */ /* 0x001fe40000000018 */
[----:B------:R0:W-:Y:S02]  /*8c10*/  STS.U16 [R195+UR6+0xd40], R175 ;  /* 0x000d40afc3007988 */ /* 0x0001e40008000406 */
[----:B0-----:R-:W-:Y:S02]  /*8c20*/  PRMT R175, RZ, 0x7610, R175 ;  /* 0x00007610ffaf7816 */ /* 0x001fe400000000af */
[----:B------:R0:W-:Y:S02]  /*8c30*/  STS.U16 [R195+UR6+0xf40], R188 ;  /* 0x000f40bcc3007988 */ /* 0x0001e40008000406 */
[----:B0-----:R-:W-:-:S02]  /*8c40*/  PRMT R188, RZ, 0x7610, R188 ;  /* 0x00007610ffbc7816 */ /* 0x001fc400000000bc */
[----:B------:R0:W-:Y:S02]  /*8c50*/  STS.U16 [R195+UR6+0xf00], R189 ;  /* 0x000f00bdc3007988 */ /* 0x0001e40008000406 */
[----:B0-----:R-:W-:Y:S02]  /*8c60*/  PRMT R189, RZ, 0x7610, R189 ;  /* 0x00007610ffbd7816 */ /* 0x001fe400000000bd */
[----:B------:R0:W-:Y:S01]  /*8c70*/  STS.U16 [R195+UR6+0x500], R80 ;  /* 0x00050050c3007988 */ /* 0x0001e20008000406 */
[----:B------:R-:W-:Y:S02]  /*8c80*/  LOP3.LUT R204, R204, 0x30, RZ, 0x3c, !PT ;  /* 0x00000030cccc7812 */ /* 0x000fe400078e3cff */
[----:B0-----:R-:W-:-:S03]  /*8c90*/  PRMT R195, RZ, 0x7610, R195 ;  /* 0x00007610ffc37816 */ /* 0x001fc600000000c3 */
[----:B------:R0:W-:Y:S02]  /*8ca0*/  STS.U16 [R204+UR6+0x180], R33 ;  /* 0x00018021cc007988 */ /* 0x0001e40008000406 */
[----:B0-----:R-:W-:Y:S02]  /*8cb0*/  PRMT R33, RZ, 0x7610, R33 ;  /* 0x00007610ff217816 */ /* 0x001fe40000000021 */
[----:B------:R0:W-:Y:S02]  /*8cc0*/  STS.U16 [R204+UR6+0x1c0], R20 ;  /* 0x0001c014cc007988 */ /* 0x0001e40008000406 */
[----:B0-----:R-:W-:Y:S02]  /*8cd0*/  PRMT R20, RZ, 0x7610, R20 ;  /* 0x00007610ff147816 */ /* 0x001fe40000000014 */
[----:B------:R0:W-:Y:S02]  /*8ce0*/  STS.U16 [R204+UR6+0x3c0], R14 ;  /* 0x0003c00ecc007988 */ /* 0x0001e40008000406 */
[----:B0-----:R-:W-:-:S02]  /*8cf0*/  PRMT R14, RZ, 0x7610, R14 ;  /* 0x00007610ff0e7816 */ /* 0x001fc4000000000e */
[----:B------:R-:W-:Y:S01]  /*8d00*/  PRMT R206, RZ, 0x7610, R206 ;  /* 0x00007610ffce7816 */ /* 0x000fe200000000ce */
[----:B------:R0:W-:Y:S04]  /*8d10*/  STS.U16 [R204+UR6+0x580], R12 ;  /* 0x0005800ccc007988 */ /* 0x0001e80008000406 */
[----:B------:R1:W-:Y:S01]  /*8d20*/  STS.U16 [R204+UR6+0x380], R13 ;  /* 0x0003800dcc007988 */ /* 0x0003e20008000406 */
[----:B--2---:R-:W-:-:S05]  /*8d30*/  IADD3 R16, P1, PT, R221, R2, RZ ;  /* 0x00000002dd107210 */ /* 0x004fca0007f3e0ff */
[----:B------:R-:W-:-:S05]  /*8d40*/  IMAD.X R17, R220, 0x1, R0, P1 ;  /* 0x00000001dc117824 */ /* 0x000fca00008e0600 */
[----:B------:R2:W4:Y:S02]  /*8d50*/  @!P0 LDG.E.U16 R25, desc[UR10][R16.64] ;  /* 0x0000000a10198981 */ /* 0x000524000c1e1500 */
        /* <DEDUP_REMOVED lines=17> */
[----:B------:R3:W2:Y:S02]  /*8e70*/  @!P0 LDG.E.U16 R33, desc[UR10][R16.64] ;  /* 0x0000000a10218981 */ /* 0x0006a4000c1e1500 */
[----:B---3--:R-:W-:-:S05]  /*8e80*/  IADD3 R16, P1, PT, R242, R2, RZ ;  /* 0x00000002f2107210 */ /* 0x008fca0007f3e0ff */
[----:B------:R-:W-:-:S05]  /*8e90*/  IMAD.X R17, R243, 0x1, R0, P1 ;  /* 0x00000001f3117824 */ /* 0x000fca00008e0600 */
[----:B------:R3:W2:Y:S02]  /*8ea0*/  @!P0 LDG.E.U16 R20, desc[UR10][R16.64] ;  /* 0x0000000a10148981 */ /* 0x0006a4000c1e1500 */
[----:B---3--:R-:W-:-:S05]  /*8eb0*/  IADD3 R16, P1, PT, R240, R2, RZ ;  /* 0x00000002f0107210 */ /* 0x008fca0007f3e0ff */
[----:B------:R-:W-:-:S05]  /*8ec0*/  IMAD.X R17, R241, 0x1, R0, P1 ;  /* 0x00000001f1117824 */ /* 0x000fca00008e0600 */
[----:B------:R3:W2:Y:S02]  /*8ed0*/  @!P0 LDG.E.U16 R14, desc[UR10][R16.64] ;  /* 0x0000000a100e8981 */ /* 0x0006a4000c1e1500 */
[----:B---3--:R-:W-:-:S05]  /*8ee0*/  IADD3 R16, P1, PT, R219, R2, RZ ;  /* 0x00000002db107210 */ /* 0x008fca0007f3e0ff */
[----:B------:R-:W-:Y:S01]  /*8ef0*/  IMAD.X R17, R218, 0x1, R0, P1 ;  /* 0x00000001da117824 */ /* 0x000fe200008e0600 */
[----:B0-----:R-:W-:-:S04]  /*8f00*/  IADD3 R12, P1, PT, R217, R2, RZ ;  /* 0x00000002d90c7210 */ /* 0x001fc80007f3e0ff */
[----:B------:R0:W3:Y:S01]  /*8f10*/  @!P0 LDG.E.U16 R206, desc[UR10][R16.64] ;  /* 0x0000000a10ce8981 */ /* 0x0000e2000c1e1500 */
[----:B-1----:R-:W-:Y:S01]  /*8f20*/  IMAD.X R13, R216, 0x1, R0, P1 ;  /* 0x00000001d80d7824 */ /* 0x002fe200008e0600 */
[----:B0-----:R-:W-:-:S06]  /*8f30*/  PRMT R16, RZ, 0x7610, R16 ;  /* 0x00007610ff107816 */ /* 0x001fcc0000000010 */
[----:B------:R0:W2:Y:S01]  /*8f40*/  @!P0 LDG.E.U16 R16, desc[UR10][R12.64] ;  /* 0x0000000a0c108981 */ /* 0x0000a2000c1e1500 */
[----:B------:R-:W-:-:S03]  /*8f50*/  PRMT R17, RZ, 0x7610, R17 ;  /* 0x00007610ff117816 */ /* 0x000fc60000000011 */
[----:B------:R1:W-:Y:S01]  /*8f60*/  STS.U16 [R204+UR6+0x7c0], R10 ;  /* 0x0007c00acc007988 */ /* 0x0003e20008000406 */
[----:B0-----:R-:W-:-:S05]  /*8f70*/  IADD3 R12, P1, PT, R239, R2, RZ ;  /* 0x00000002ef0c7210 */ /* 0x001fca0007f3e0ff */
[--C-:B------:R-:W-:Y:S01]  /*8f80*/  IMAD.X R13, R236, 0x1, R0.reuse, P1 ;  /* 0x00000001ec0d7824 */ /* 0x100fe200008e0600 */
[----:B-1----:R-:W-:Y:S01]  /*8f90*/  IADD3 R10, P1, PT, R237, R2, RZ ;  /* 0x00000002ed0a7210 */ /* 0x002fe20007f3e0ff */
[----:B------:R0:W-:Y:S04]  /*8fa0*/  STS.U16 [R204+UR6+0x5c0], R11 ;  /* 0x0005c00bcc007988 */ /* 0x0001e80008000406 */
[----:B------:R1:W2:Y:S01]  /*8fb0*/  @!P0 LDG.E.U16 R17, desc[UR10][R12.64] ;  /* 0x0000000a0c118981 */ /* 0x0002a2000c1e1500 */
[----:B0-----:R-:W-:Y:S01]  /*8fc0*/  IMAD.X R11, R215, 0x1, R0, P1 ;  /* 0x00000001d70b7824 */ /* 0x001fe200008e0600 */
[----:B-1----:R-:W-:-:S06]  /*8fd0*/  PRMT R12, RZ, 0x7610, R12 ;  /* 0x00007610ff0c7816 */ /* 0x002fcc000000000c */
        /* <DEDUP_REMOVED lines=9> */
[----:B-1----:R-:W-:Y:S02]  /*9070*/  PRMT R10, RZ, 0x7610, R10 ;  /* 0x00007610ff0a7816 */ /* 0x002fe4000000000a */
[----:B------:R0:W-:Y:S04]  /*9080*/  STS.U16 [R204+UR6+0x9c0], R7 ;  /* 0x0009c007cc007988 */ /* 0x0001e80008000406 */
[----:B------:R1:W3:Y:S01]  /*9090*/  @!P0 LDG.E.U16 R10, desc[UR10][R8.64] ;  /* 0x0000000a080a8981 */ /* 0x0002e2000c1e1500 */
[----:B0-----:R-:W-:-:S02]  /*90a0*/  PRMT R7, RZ, 0x7610, R7 ;  /* 0x00007610ff077816 */ /* 0x001fc40000000007 */
[----:B-1----:R-:W-:-:S05]  /*90b0*/  IADD3 R8, P1, PT, R232, R2, RZ ;  /* 0x00000002e8087210 */ /* 0x002fca0007f3e0ff */
[----:B------:R-:W-:-:S05]  /*90c0*/  IMAD.X R9, R233, 0x1, R0, P1 ;  /* 0x00000001e9097824 */ /* 0x000fca00008e0600 */
[----:B------:R0:W3:Y:S02]  /*90d0*/  @!P0 LDG.E.U16 R7, desc[UR10][R8.64] ;  /* 0x0000000a08078981 */ /* 0x0000e4000c1e1500 */
[----:B0-----:R-:W0:Y:S01]  /*90e0*/  S2R R8, SR_TID.X ;  /* 0x0000000000087919 */ /* 0x001e220000002100 */
[----:B------:R-:W1:Y:S01]  /*90f0*/  S2R R11, SR_TID.X ;  /* 0x00000000000b7919 */ /* 0x000e620000002100 */
[----:B------:R0:W-:Y:S04]  /*9100*/  STS.U16 [R204+UR6+0xbc0], R4 ;  /* 0x000bc004cc007988 */ /* 0x0001e80008000406 */
[----:B------:R0:W-:Y:S02]  /*9110*/  STS.U16 [R204+UR6+0xb80], R5 ;  /* 0x000b8005cc007988 */ /* 0x0001e40008000406 */
[C---:B0-----:R-:W-:Y:S01]  /*9120*/  IMAD.SHL.U32 R4, R8.reuse, 0x8, RZ ;  /* 0x0000000808047824 */ /* 0x041fe200078e00ff */
[----:B------:R-:W-:-:S04]  /*9130*/  LOP3.LUT R5, R8, 0x7, RZ, 0xc0, !PT ;  /* 0x0000000708057812 */ /* 0x000fc800078ec0ff */
[----:B------:R-:W-:Y:S01]  /*9140*/  LOP3.LUT R4, R4, 0x30, RZ, 0xc0, !PT ;  /* 0x0000003004047812 */ /* 0x000fe200078ec0ff */
[----:B------:R-:W-:Y:S01]  /*9150*/  IMAD R80, R5, 0x90, RZ ;  /* 0x0000009005507824 */ /* 0x000fe200078e02ff */
[----:B-1----:R-:W-:-:S03]  /*9160*/  LOP3.LUT R11, R11, 0x1f, RZ, 0xc0, !PT ;  /* 0x0000001f0b0b7812 */ /* 0x002fc600078ec0ff */
[----:B------:R-:W-:Y:S02]  /*9170*/  IMAD R4, R5, 0x40, R4 ;  /* 0x0000004005047824 */ /* 0x000fe400078e0204 */
[C---:B------:R-:W-:Y:S02]  /*9180*/  IMAD.SHL.U32 R5, R8.reuse, 0x2, RZ ;  /* 0x0000000208057824 */ /* 0x040fe400078e00ff */
[----:B------:R-:W-:-:S03]  /*9190*/  IMAD.SHL.U32 R8, R8, 0x40, RZ ;  /* 0x0000004008087824 */ /* 0x000fc600078e00ff */
[--C-:B------:R-:W-:Y:S02]  /*91a0*/  LOP3.LUT R80, R80, 0x10, R5.reuse, 0x78, !PT ;  /* 0x0000001050507812 */ /* 0x100fe400078e7805 */
[----:B------:R-:W-:Y:S01]  /*91b0*/  LOP3.LUT R4, R4, 0x30, R5, 0x78, !PT ;  /* 0x0000003004047812 */ /* 0x000fe200078e7805 */
[----:B------:R-:W-:Y:S01]  /*91c0*/  IMAD.SHL.U32 R5, R11, 0x2, RZ ;  /* 0x000000020b057824 */ /* 0x000fe200078e00ff */
[----:B------:R-:W-:Y:S01]  /*91d0*/  LOP3.LUT R80, R80, 0x400, R8, 0xf8, !PT ;  /* 0x0000040050507812 */ /* 0x000fe200078ef808 */
[----:B------:R-:W-:Y:S03]  /*91e0*/  STS.U16 [R204+UR6+0xd80], R177 ;  /* 0x000d80b1cc007988 */ /* 0x000fe60008000406 */
[C---:B------:R-:W-:Y:S01]  /*91f0*/  LOP3.LUT R8, R5.reuse, 0x10, RZ, 0x3c, !PT ;  /* 0x0000001005087812 */ /* 0x040fe200078e3cff */
[----:B------:R-:W-:Y:S01]  /*9200*/  STS.U16 [R204+UR6+0xdc0], R179 ;  /* 0x000dc0b3cc007988 */ /* 0x000fe20008000406 */
[----:B------:R-:W0:Y:S03]  /*9210*/  S2UR UR9, SR_CgaCtaId ;  /* 0x00000000000979c3 */ /* 0x000e260000008800 */
[----:B------:R-:W-:Y:S04]  /*9220*/  STS.U16 [R204+UR6+0xfc0], R196 ;  /* 0x000fc0c4cc007988 */ /* 0x000fe80008000406 */
        /* <DEDUP_REMOVED lines=17> */
[----:B------:R1:W-:Y:S04]  /*9340*/  STS.U16 [R8+UR6+0x1280], R6 ;  /* 0x0012800608007988 */ /* 0x0003e80008000406 */
[----:B------:R0:W-:Y:S01]  /*9350*/  STS.U16 [R8+UR6+0x14c0], R81 ;  /* 0x0014c05108007988 */ /* 0x0001e20008000406 */
[----:B-1----:R-:W-:-:S03]  /*9360*/  LOP3.LUT R6, R5, 0x20, RZ, 0x3c, !PT ;  /* 0x0000002005067812 */ /* 0x002fc600078e3cff */
[----:B------:R-:W-:Y:S01]  /*9370*/  STS.U16 [R8+UR6+0x1680], R200 ;  /* 0x001680c808007988 */ /* 0x000fe20008000406 */
[----:B0-----:R-:W-:-:S03]  /*9380*/  LOP3.LUT R81, R5, 0x30, RZ, 0x3c, !PT ;  /* 0x0000003005517812 */ /* 0x001fc600078e3cff */
        /* <DEDUP_REMOVED lines=20> */
[----:B----4-:R-:W-:Y:S04]  /*94d0*/  STS.U16 [R6+UR6+0x1140], R27 ;  /* 0x0011401b06007988 */ /* 0x010fe80008000406 */
[----:B------:R-:W-:Y:S04]  /*94e0*/  STS.U16 [R6+UR6+0x1300], R26 ;  /* 0x0013001a06007988 */ /* 0x000fe80008000406 */
[----:B------:R-:W-:Y:S04]  /*94f0*/  STS.U16 [R6+UR6+0x1340], R25 ;  /* 0x0013401906007988 */ /* 0x000fe80008000406 */
[----:B------:R-:W-:Y:S04]  /*9500*/  STS.U16 [R6+UR6+0x1500], R24 ;  /* 0x0015001806007988 */ /* 0x000fe80008000406 */
[----:B------:R-:W-:Y:S04]  /*9510*/  STS.U16 [R6+UR6+0x1540], R175 ;  /* 0x001540af06007988 */ /* 0x000fe80008000406 */
[----:B------:R-:W-:Y:S04]  /*9520*/  STS.U16 [R6+UR6+0x1d00], R188 ;  /* 0x001d00bc06007988 */ /* 0x000fe80008000406 */
[----:B------:R-:W-:Y:S04]  /*9530*/  STS.U16 [R6+UR6+0x1d40], R189 ;  /* 0x001d40bd06007988 */ /* 0x000fe80008000406 */
[----:B------:R-:W-:Y:S04]  /*9540*/  STS.U16 [R6+UR6+0x1f00], R195 ;  /* 0x001f00c306007988 */ /* 0x000fe80008000406 */
[----:B--2---:R-:W-:Y:S04]  /*9550*/  STS.U16 [R6+UR6+0x1f40], R33 ;  /* 0x001f402106007988 */ /* 0x004fe80008000406 */
[----:B------:R-:W-:Y:S04]  /*9560*/  STS.U16 [R81+UR6+0x1780], R194 ;  /* 0x001780c251007988 */ /* 0x000fe80008000406 */
[----:B------:R-:W-:Y:S04]  /*9570*/  STS.U16 [R81+UR6+0x17c0], R193 ;  /* 0x0017c0c151007988 */ /* 0x000fe80008000406 */
[----:B------:R0:W-:Y:S04]  /*9580*/  STS.U16 [R81+UR6+0x1980], R176 ;  /* 0x001980b051007988 */ /* 0x0001e80008000406 */
[----:B------:R-:W-:Y:S04]  /*9590*/  STS.U16 [R81+UR6+0x19c0], R205 ;  /* 0x0019c0cd51007988 */ /* 0x000fe80008000406 */
[----:B------:R-:W-:Y:S04]  /*95a0*/  STS.U16 [R81+UR6+0x1b80], R182 ;  /* 0x001b80b651007988 */ /* 0x000fe80008000406 */
[----:B------:R-:W-:Y:S04]  /*95b0*/  STS.U16 [R81+UR6+0x1bc0], R185 ;  /* 0x001bc0b951007988 */ /* 0x000fe80008000406 */
[----:B------:R-:W-:Y:S04]  /*95c0*/  STS.U16 [R81+UR6+0x1fc0], R23 ;  /* 0x001fc01751007988 */ /* 0x000fe80008000406 */
[----:B------:R-:W-:Y:S04]  /*95d0*/  STS.U16 [R81+UR6+0x1180], R20 ;  /* 0x0011801451007988 */ /* 0x000fe80008000406 */
[----:B------:R-:W-:Y:S04]  /*95e0*/  STS.U16 [R81+UR6+0x11c0], R14 ;  /* 0x0011c00e51007988 */ /* 0x000fe80008000406 */
[----:B---3--:R-:W-:Y:S04]  /*95f0*/  STS.U16 [R81+UR6+0x1380], R206 ;  /* 0x001380ce51007988 */ /* 0x008fe80008000406 */
[----:B------:R-:W-:Y:S04]  /*9600*/  STS.U16 [R81+UR6+0x13c0], R16 ;  /* 0x0013c01051007988 */ /* 0x000fe80008000406 */
[----:B------:R-:W-:Y:S04]  /*9610*/  STS.U16 [R81+UR6+0x1580], R17 ;  /* 0x0015801151007988 */ /* 0x000fe80008000406 */
[----:B------:R-:W-:Y:S04]  /*9620*/  STS.U16 [R81+UR6+0x15c0], R12 ;  /* 0x0015c00c51007988 */ /* 0x000fe80008000406 */
[----:B------:R-:W-:Y:S04]  /*9630*/  STS.U16 [R81+UR6+0x1d80], R13 ;  /* 0x001d800d51007988 */ /* 0x000fe80008000406 */
[----:B------:R-:W-:Y:S04]  /*9640*/  STS.U16 [R81+UR6+0x1dc0], R10 ;  /* 0x001dc00a51007988 */ /* 0x000fe80008000406 */
[----:B------:R1:W-:Y:S01]  /*9650*/  STS.U16 [R81+UR6+0x1f80], R7 ;  /* 0x001f800751007988 */ /* 0x0003e20008000406 */
[----:B------:R-:W-:-:S02]  /*9660*/  UMOV UR8, 0x400 ;  /* 0x0000040000087882 */ /* 0x000fc40000000000 */
[----:B------:R-:W-:Y:S01]  /*9670*/  ULEA UR8, UR9, UR8, 0x18 ;  /* 0x0000000809087291 */ /* 0x000fe2000f8ec0ff */
[----:B------:R-:W-:Y:S01]  /*9680*/  BAR.SYNC.DEFER_BLOCKING 0x0 ;  /* 0x0000000000007b1d */ /* 0x000fe20000010000 */
[----:B0-----:R-:W-:-:S07]  /*9690*/  LOP3.LUT R176, R80, 0x20, RZ, 0x3c, !PT ;  /* 0x0000002050b07812 */ /* 0x001fce00078e3cff */
[----:B------:R-:W-:Y:S04]  /*96a0*/  LDSM.16.M88.4 R32, [R4+UR8+0x1000] ;  /* 0x001000080420783b */ /* 0x000fe80008000200 */
[----:B------:R-:W-:Y:S04]  /*96b0*/  LDSM.16.M88.4 R28, [R4+UR8+0x1200] ;  /* 0x00120008041c783b */ /* 0x000fe80008000200 */
[----:B------:R-:W-:Y:S04]  /*96c0*/  LDSM.16.M88.4 R24, [R4+UR8+0x1400] ;  /* 0x001400080418783b */ /* 0x000fe80008000200 */
[----:B------:R-:W-:Y:S04]  /*96d0*/  LDSM.16.M88.4 R20, [R4+UR8+0x1600] ;  /* 0x001600080414783b */ /* 0x000fe80008000200 */
[----:B------:R-:W-:Y:S04]  /*96e0*/  LDSM.16.M88.4 R16, [R4+UR8+0x1800] ;  /* 0x001800080410783b */ /* 0x000fe80008000200 */
[----:B------:R-:W-:Y:S04]  /*96f0*/  LDSM.16.M88.4 R12, [R4+UR8+0x1a00] ;  /* 0x001a0008040c783b */ /* 0x000fe80008000200 */
[----:B------:R-:W-:Y:S04]  /*9700*/  LDSM.16.M88.4 R8, [R4+UR8+0x1c00] ;  /* 0x001c00080408783b */ /* 0x000fe80008000200 */
[----:B------:R-:W0:Y:S04]  /*9710*/  LDSM.16.MT88.4 R168, [R80+UR8] ;  /* 0x0000000850a8783b */ /* 0x000e280008004200 */
[----:B------:R-:W2:Y:S04]  /*9720*/  LDSM.16.M88.4 R4, [R4+UR8+0x1e00] ;  /* 0x001e00080404783b */ /* 0x000ea80008000200 */
[----:B------:R-:W3:Y:S01]  /*9730*/  LDSM.16.MT88.4 R180, [R176+UR8] ;  /* 0x00000008b0b4783b */ /* 0x000ee20008004200 */
[----:B-1----:R-:W-:-:S02]  /*9740*/  LOP3.LUT R81, R80, 0x40, RZ, 0x3c, !PT ;  /* 0x0000004050517812 */ /* 0x002fc400078e3cff */
[----:B------:R-:W-:Y:S01]  /*9750*/  LOP3.LUT R82, R80, 0x60, RZ, 0x3c, !PT ;  /* 0x0000006050527812 */ /* 0x000fe200078e3cff */
[----:B------:R-:W-:Y:S01]  /*9760*/  LDSM.16.MT88.4 R176, [R176+UR8+0x800] ;  /* 0x00080008b0b0783b */ /* 0x000fe20008004200 */
[C---:B0-----:R-:W-:Y:S08]  /*9770*/  HMMA.16816.F32.BF16 R76, R168.reuse, R32, R76 ;  /* 0x00000020a84c723c */ /* 0x041ff0000004184c */
[C---:B------:R-:W-:Y:S08]  /*9780*/  HMMA.16816.F32.BF16 R72, R168.reuse, R28, R72 ;  /* 0x0000001ca848723c */ /* 0x040ff00000041848 */
[C---:B------:R-:W-:Y:S08]  /*9790*/  HMMA.16816.F32.BF16 R68, R168.reuse, R24, R68 ;  /* 0x00000018a844723c */ /* 0x040ff00000041844 */
[C---:B------:R-:W-:Y:S08]  /*97a0*/  HMMA.16816.F32.BF16 R64, R168.reuse, R20, R64 ;  /* 0x00000014a840723c */ /* 0x040ff00000041840 */
[C---:B------:R-:W-:Y:S08]  /*97b0*/  HMMA.16816.F32.BF16 R60, R168.reuse, R16, R60 ;  /* 0x00000010a83c723c */ /* 0x040ff0000004183c */
[C---:B------:R-:W-:Y:S08]  /*97c0*/  HMMA.16816.F32.BF16 R56, R168.reuse, R12, R56 ;  /* 0x0000000ca838723c */ /* 0x040ff00000041838 */
[C---:B------:R-:W-:Y:S01]  /*97d0*/  HMMA.16816.F32.BF16 R172, R168.reuse, R8, R52 ;  /* 0x00000008a8ac723c */ /* 0x040fe20000041834 */
[----:B------:R-:W-:Y:S07]  /*97e0*/  LDSM.16.MT88.4 R52, [R82+UR8] ;  /* 0x000000085234783b */ /* 0x000fee0008004200 */
[----:B--2---:R-:W-:Y:S01]  /*97f0*/  HMMA.16816.F32.BF16 R48, R168, R4, R48 ;  /* 0x00000004a830723c */ /* 0x004fe20000041830 */
[----:B------:R-:W0:Y:S07]  /*9800*/  LDSM.16.MT88.4 R168, [R81+UR8] ;  /* 0x0000000851a8783b */ /* 0x000e2e0008004200 */
[C---:B---3--:R-:W-:Y:S08]  /*9810*/  HMMA.16816.F32.BF16 R44, R180.reuse, R32, R44 ;  /* 0x00000020b42c723c */ /* 0x048ff0000004182c */
[C---:B------:R-:W-:Y:S08]  /*9820*/  HMMA.16816.F32.BF16 R40, R180.reuse, R28, R40 ;  /* 0x0000001cb428723c */ /* 0x040ff00000041828 */
[C---:B------:R-:W-:Y:S08]  /*9830*/  HMMA.16816.F32.BF16 R36, R180.reuse, R24, R36 ;  /* 0x00000018b424723c */ /* 0x040ff00000041824 */
[C---:B------:R-:W-:Y:S08]  /*9840*/  HMMA.16816.F32.BF16 R164, R180.reuse, R20, R164 ;  /* 0x00000014b4a4723c */ /* 0x040ff000000418a4 */
[C---:B------:R-:W-:Y:S08]  /*9850*/  HMMA.16816.F32.BF16 R160, R180.reuse, R16, R160 ;  /* 0x00000010b4a0723c */ /* 0x040ff000000418a0 */
[C---:B------:R-:W-:Y:S08]  /*9860*/  HMMA.16816.F32.BF16 R156, R180.reuse, R12, R156 ;  /* 0x0000000cb49c723c */ /* 0x040ff0000004189c */
[C---:B------:R-:W-:Y:S08]  /*9870*/  HMMA.16816.F32.BF16 R152, R180.reuse, R8, R152 ;  /* 0x00000008b498723c */ /* 0x040ff00000041898 */
[----:B------:R-:W-:Y:S01]  /*9880*/  HMMA.16816.F32.BF16 R148, R180, R4, R148 ;  /* 0x00000004b494723c */ /* 0x000fe20000041894 */
[----:B------:R-:W1:Y:S07]  /*9890*/  LDSM.16.MT88.4 R180, [R80+UR8+0x800] ;  /* 0x0008000850b4783b */ /* 0x000e6e0008004200 */
[C---:B0-----:R-:W-:Y:S08]  /*98a0*/  HMMA.16816.F32.BF16 R144, R168.reuse, R32, R144 ;  /* 0x00000020a890723c */ /* 0x041ff00000041890 */
[C---:B------:R-:W-:Y:S08]  /*98b0*/  HMMA.16816.F32.BF16 R140, R168.reuse, R28, R140 ;  /* 0x0000001ca88c723c */ /* 0x040ff0000004188c */
[C---:B------:R-:W-:Y:S08]  /*98c0*/  HMMA.16816.F32.BF16 R136, R168.reuse, R24, R136 ;  /* 0x00000018a888723c */ /* 0x040ff00000041888 */
[C---:B------:R-:W-:Y:S08]  /*98d0*/  HMMA.16816.F32.BF16 R132, R168.reuse, R20, R132 ;  /* 0x00000014a884723c */ /* 0x040ff00000041884 */
[C---:B------:R-:W-:Y:S08]  /*98e0*/  HMMA.16816.F32.BF16 R128, R168.reuse, R16, R128 ;  /* 0x00000010a880723c */ /* 0x040ff00000041880 */
[C---:B------:R-:W-:Y:S08]  /*98f0*/  HMMA.16816.F32.BF16 R124, R168.reuse, R12, R124 ;  /* 0x0000000ca87c723c */ /* 0x040ff0000004187c */
[C---:B------:R-:W-:Y:S08]  /*9900*/  HMMA.16816.F32.BF16 R120, R168.reuse, R8, R120 ;  /* 0x00000008a878723c */ /* 0x040ff00000041878 */
[----:B------:R-:W-:Y:S01]  /*9910*/  HMMA.16816.F32.BF16 R116, R168, R4, R116 ;  /* 0x00000004a874723c */ /* 0x000fe20000041874 */
[----:B------:R-:W0:Y:S04]  /*9920*/  LDSM.16.MT88.4 R168, [R81+UR8+0x800] ;  /* 0x0008000851a8783b */ /* 0x000e280008004200 */
[----:B------:R-:W2:Y:S03]  /*9930*/  LDSM.16.MT88.4 R80, [R82+UR8+0x800] ;  /* 0x000800085250783b */ /* 0x000ea60008004200 */
[C---:B-1----:R-:W-:Y:S01]  /*9940*/  HMMA.16816.F32.BF16 R76, R180.reuse, R34, R76 ;  /* 0x00000022b44c723c */ /* 0x042fe2000004184c */
[----:B------:R1:W-:Y:S04]  /*9950*/  STL.64 [R1+0x3d0], R2 ;  /* 0x0003d00201007387 */ /* 0x0003e80000100a00 */
[----:B------:R-:W3:Y:S03]  /*9960*/  LDL.LU R204, [R1+0x90] ;  /* 0x0000900001cc7983 */ /* 0x000ee60000300800 */
[----:B------:R-:W-:Y:S01]  /*9970*/  HMMA.16816.F32.BF16 R72, R180, R30, R72 ;  /* 0x0000001eb448723c */ /* 0x000fe20000041848 */
[----:B------:R-:W4:Y:S04]  /*9980*/  LDL.LU R196, [R1+0x160] ;  /* 0x0001600001c47983 */ /* 0x000f280000300800 */
[----:B-1----:R-:W4:Y:S03]  /*9990*/  LDL.LU R2, [R1+0x94] ;  /* 0x0000940001027983 */ /* 0x002f260000300800 */
[----:B------:R-:W-:Y:S01]  /*99a0*/  HMMA.16816.F32.BF16 R88, R52, R8, R88 ;  /* 0x000000083458723c */ /* 0x000fe20000041858 */
[----:B------:R-:W4:Y:S07]  /*99b0*/  LDL.LU R3, [R1+0x164] ;  /* 0x0001640001037983 */ /* 0x000f2e0000300800 */
[----:B------:R-:W-:Y:S08]  /*99c0*/  HMMA.16816.F32.BF16 R68, R180, R26, R68 ;  /* 0x0000001ab444723c */ /* 0x000ff00000041844 */
[C---:B------:R-:W-:Y:S01]  /*99d0*/  HMMA.16816.F32.BF16 R92, R52.reuse, R12, R92 ;  /* 0x0000000c345c723c */ /* 0x040fe2000004185c */
[----:B------:R-:W-:Y:S07]  /*99e0*/  STL.64 [R1+0x3e0], R76 ;  /* 0x0003e04c01007387 */ /* 0x000fee0000100a00 */
[----:B------:R-:W-:Y:S01]  /*99f0*/  HMMA.16816.F32.BF16 R96, R52, R16, R96 ;  /* 0x000000103460723c */ /* 0x000fe20000041860 */
[----:B------:R-:W-:Y:S01]  /*9a00*/  STL.64 [R1+0x3d8], R78 ;  /* 0x0003d84e01007387 */ /* 0x000fe20000100a00 */
[----:B------:R-:W-:-:S03]  /*9a10*/  IMAD.MOV.U32 R9, RZ, RZ, R208 ;  /* 0x000000ffff097224 */ /* 0x000fc600078e00d0 */
[----:B------:R-:W-:Y:S01]  /*9a20*/  STL.64 [R1+0x3f0], R72 ;  /* 0x0003f04801007387 */ /* 0x000fe20000100a00 */
[----:B------:R-:W-:Y:S02]  /*9a30*/  IMAD.MOV.U32 R8, RZ, RZ, R209 ;  /* 0x000000ffff087224 */ /* 0x000fe400078e00d1 */
[C---:B------:R-:W-:Y:S01]  /*9a40*/  HMMA.16816.F32.BF16 R112, R52.reuse, R32, R112 ;  /* 0x000000203470723c */ /* 0x040fe20000041870 */
[----:B------:R-:W-:Y:S04]  /*9a50*/  STL.64 [R1+0x3e8], R74 ;  /* 0x0003e84a01007387 */ /* 0x000fe80000100a00 */
[----:B------:R1:W-:Y:S03]  /*9a60*/  STL.64 [R1+0x3f8], R70 ;  /* 0x0003f84601007387 */ /* 0x0003e60000100a00 */
[----:B------:R-:W-:Y:S01]  /*9a70*/  HMMA.16816.F32.BF16 R108, R52, R28, R108 ;  /* 0x0000001c346c723c */ /* 0x000fe2000004186c */
[----:B------:R-:W4:Y:S01]  /*9a80*/  LDL.LU R208, [R1+0x454] ;  /* 0x0004540001d07983 */ /* 0x000f220000300800 */
[----:B------:R-:W-:-:S03]  /*9a90*/  IMAD.MOV.U32 R13, RZ, RZ, R224 ;  /* 0x000000ffff0d7224 */ /* 0x000fc600078e00e0 */
[----:B------:R-:W4:Y:S03]  /*9aa0*/  LDL.LU R209, [R1+0x450] ;  /* 0x0004500001d17983 */ /* 0x000f260000300800 */
[----:B------:R-:W-:Y:S01]  /*9ab0*/  HMMA.16816.F32.BF16 R104, R52, R24, R104 ;  /* 0x000000183468723c */ /* 0x000fe20000041868 */
[----:B------:R-:W-:-:S07]  /*9ac0*/  IMAD.MOV.U32 R12, RZ, RZ, R225 ;  /* 0x000000ffff0c7224 */ /* 0x000fce00078e00e1 */
[C---:B------:R-:W-:Y:S08]  /*9ad0*/  HMMA.16816.F32.BF16 R100, R52.reuse, R20, R100 ;  /* 0x000000143464723c */ /* 0x040ff00000041864 */
[----:B------:R-:W-:Y:S01]  /*9ae0*/  HMMA.16816.F32.BF16 R84, R52, R4, R84 ;  /* 0x000000043454723c */ /* 0x000fe20000041854 */
[----:B------:R-:W-:-:S07]  /*9af0*/  IMAD.MOV.U32 R17, RZ, RZ, R212 ;  /* 0x000000ffff117224 */ /* 0x000fce00078e00d4 */
[-C--:B------:R-:W-:Y:S08]  /*9b00*/  HMMA.16816.F32.BF16 R52, R180, R10.reuse, R172 ;  /* 0x0000000ab434723c */ /* 0x080ff000000418ac */
[-C--:B------:R-:W-:Y:S08]  /*9b10*/  HMMA.16816.F32.BF16 R152, R176, R10.reuse, R152 ;  /* 0x0000000ab098723c */ /* 0x080ff00000041898 */
[-C--:B0-----:R-:W-:Y:S08]  /*9b20*/  HMMA.16816.F32.BF16 R120, R168, R10.reuse, R120 ;  /* 0x0000000aa878723c */ /* 0x081ff00000041878 */
[----:B--2---:R-:W-:Y:S01]  /*9b30*/  HMMA.16816.F32.BF16 R88, R80, R10, R88 ;  /* 0x0000000a5058723c */ /* 0x004fe20000041858 */
[----:B------:R-:W-:-:S02]  /*9b40*/  IMAD.MOV.U32 R11, RZ, RZ, R210 ;  /* 0x000000ffff0b7224 */ /* 0x000fc400078e00d2 */
[----:B------:R-:W-:Y:S01]  /*9b50*/  IMAD.MOV.U32 R10, RZ, RZ, R211 ;  /* 0x000000ffff0a7224 */ /* 0x000fe200078e00d3 */
[----:B------:R-:W2:Y:S04]  /*9b60*/  LDL.LU R210, [R1+0x44c] ;  /* 0x00044c0001d27983 */ /* 0x000ea80000300800 */
[----:B------:R-:W2:Y:S01]  /*9b70*/  LDL.LU R211, [R1+0x448] ;  /* 0x0004480001d37983 */ /* 0x000ea20000300800 */
[----:B------:R-:W-:Y:S03]  /*9b80*/  HMMA.16816.F32.BF16 R56, R180, R14, R56 ;  /* 0x0000000eb438723c */ /* 0x000fe60000041838 */
[----:B------:R-:W2:Y:S01]  /*9b90*/  LDL.LU R224, [R1+0x444] ;  /* 0x0004440001e07983 */ /* 0x000ea20000300800 */
[----:B------:R-:W-:-:S03]  /*9ba0*/  IMAD.MOV.U32 R16, RZ, RZ, R213 ;  /* 0x000000ffff107224 */ /* 0x000fc600078e00d5 */
[----:B------:R-:W2:Y:S01]  /*9bb0*/  LDL.LU R225, [R1+0x440] ;  /* 0x0004400001e17983 */ /* 0x000ea20000300800 */
[-C--:B------:R-:W-:Y:S08]  /*9bc0*/  HMMA.16816.F32.BF16 R156, R176, R14.reuse, R156 ;  /* 0x0000000eb09c723c */ /* 0x080ff0000004189c */
[-C--:B------:R-:W-:Y:S08]  /*9bd0*/  HMMA.16816.F32.BF16 R124, R168, R14.reuse, R124 ;  /* 0x0000000ea87c723c */ /* 0x080ff0000004187c */
[----:B------:R-:W-:Y:S01]  /*9be0*/  HMMA.16816.F32.BF16 R92, R80, R14, R92 ;  /* 0x0000000e505c723c */ /* 0x000fe2000004185c */
[----:B------:R-:W-:-:S02]  /*9bf0*/  IMAD.MOV.U32 R15, RZ, RZ, R226 ;  /* 0x000000ffff0f7224 */ /* 0x000fc400078e00e2 */
[----:B------:R-:W-:Y:S01]  /*9c00*/  IMAD.MOV.U32 R14, RZ, RZ, R227 ;  /* 0x000000ffff0e7224 */ /* 0x000fe200078e00e3 */
[----:B------:R-:W2:Y:S04]  /*9c10*/  LDL.LU R226, [R1+0x43c] ;  /* 0x00043c0001e27983 */ /* 0x000ea80000300800 */
[----:B------:R-:W2:Y:S01]  /*9c20*/  LDL.LU R227, [R1+0x438] ;  /* 0x0004380001e37983 */ /* 0x000ea20000300800 */
[-C--:B------:R-:W-:Y:S03]  /*9c30*/  HMMA.16816.F32.BF16 R60, R180, R18.reuse, R60 ;  /* 0x00000012b43c723c */ /* 0x080fe6000004183c */
[----:B------:R-:W2:Y:S04]  /*9c40*/  LDL.LU R212, [R1+0x434] ;  /* 0x0004340001d47983 */ /* 0x000ea80000300800 */
[----:B------:R-:W2:Y:S01]  /*9c50*/  LDL.LU R213, [R1+0x430] ;  /* 0x0004300001d57983 */ /* 0x000ea20000300800 */
[-C--:B------:R-:W-:Y:S08]  /*9c60*/  HMMA.16816.F32.BF16 R160, R176, R18.reuse, R160 ;  /* 0x00000012b0a0723c */ /* 0x080ff000000418a0 */
[-C--:B------:R-:W-:Y:S08]  /*9c70*/  HMMA.16816.F32.BF16 R128, R168, R18.reuse, R128 ;  /* 0x00000012a880723c */ /* 0x080ff00000041880 */
[----:B------:R-:W-:Y:S01]  /*9c80*/  HMMA.16816.F32.BF16 R96, R80, R18, R96 ;  /* 0x000000125060723c */ /* 0x000fe20000041860 */
[----:B------:R-:W-:-:S02]  /*9c90*/  IMAD.MOV.U32 R19, RZ, RZ, R214 ;  /* 0x000000ffff137224 */ /* 0x000fc400078e00d6 */
[----:B------:R-:W-:Y:S01]  /*9ca0*/  IMAD.MOV.U32 R18, RZ, RZ, R246 ;  /* 0x000000ffff127224 */ /* 0x000fe200078e00f6 */
[----:B------:R-:W2:Y:S04]  /*9cb0*/  LDL.LU R214, [R1+0x42c] ;  /* 0x00042c0001d67983 */ /* 0x000ea80000300800 */
[----:B------:R-:W2:Y:S04]  /*9cc0*/  LDL.LU R246, [R1+0x428] ;  /* 0x0004280001f67983 */ /* 0x000ea80000300800 */
[----:B------:R-:W2:Y:S04]  /*9cd0*/  LDL.LU R191, [R1+0xb0] ;  /* 0x0000b00001bf7983 */ /* 0x000ea80000300800 */
[----:B------:R-:W2:Y:S04]  /*9ce0*/  LDL.LU R192, [R1] ;  /* 0x0000000001c07983 */ /* 0x000ea80000300800 */
[----:B------:R-:W2:Y:S04]  /*9cf0*/  LDL.LU R199, [R1+0xb4] ;  /* 0x0000b40001c77983 */ /* 0x000ea80000300800 */
[----:B------:R-:W2:Y:S04]  /*9d00*/  LDL.LU R198, [R1+0x4] ;  /* 0x0000040001c67983 */ /* 0x000ea80000300800 */
[----:B------:R-:W2:Y:S01]  /*9d10*/  LDL.LU R197, [R1+0xb8] ;  /* 0x0000b80001c57983 */ /* 0x000ea20000300800 */
[-C--:B------:R-:W-:Y:S08]  /*9d20*/  HMMA.16816.F32.BF16 R48, R180, R6.reuse, R48 ;  /* 0x00000006b430723c */ /* 0x080ff00000041830 */
[-C--:B------:R-:W-:Y:S08]  /*9d30*/  HMMA.16816.F32.BF16 R148, R176, R6.reuse, R148 ;  /* 0x00000006b094723c */ /* 0x080ff00000041894 */
[-C--:B------:R-:W-:Y:S08]  /*9d40*/  HMMA.16816.F32.BF16 R116, R168, R6.reuse, R116 ;  /* 0x00000006a874723c */ /* 0x080ff00000041874 */
[----:B------:R-:W-:Y:S08]  /*9d50*/  HMMA.16816.F32.BF16 R84, R80, R6, R84 ;  /* 0x000000065054723c */ /* 0x000ff00000041854 */
[-C--:B------:R-:W-:Y:S08]  /*9d60*/  HMMA.16816.F32.BF16 R36, R176, R26.reuse, R36 ;  /* 0x0000001ab024723c */ /* 0x080ff00000041824 */
[-C--:B------:R-:W-:Y:S08]  /*9d70*/  HMMA.16816.F32.BF16 R136, R168, R26.reuse, R136 ;  /* 0x0000001aa888723c */ /* 0x080ff00000041888 */
[----:B------:R-:W-:Y:S01]  /*9d80*/  HMMA.16816.F32.BF16 R104, R80, R26, R104 ;  /* 0x0000001a5068723c */ /* 0x000fe20000041868 */
[----:B---3--:R-:W-:-:S02]  /*9d90*/  IMAD.MOV.U32 R5, RZ, RZ, R204 ;  /* 0x000000ffff057224 */ /* 0x008fc400078e00cc */
[----:B------:R-:W3:Y:S01]  /*9da0*/  LDL.LU R204, [R1+0x8] ;  /* 0x0000080001cc7983 */ /* 0x000ee20000300800 */
[----:B----4-:R-:W-:-:S03]  /*9db0*/  IMAD.MOV.U32 R4, RZ, RZ, R196 ;  /* 0x000000ffff047224 */ /* 0x010fc600078e00c4 */
[----:B------:R-:W4:Y:S04]  /*9dc0*/  LDL.LU R196, [R1+0xbc] ;  /* 0x0000bc0001c47983 */ /* 0x000f280000300800 */
[----:B------:R-:W4:Y:S04]  /*9dd0*/  LDL.LU R28, [R1+0xc0] ;  /* 0x0000c000011c7983 */ /* 0x000f280000300800 */
[----:B------:R-:W4:Y:S04]  /*9de0*/  LDL.LU R29, [R1+0x10] ;  /* 0x00001000011d7983 */ /* 0x000f280000300800 */
[----:B------:R-:W4:Y:S04]  /*9df0*/  LDL.LU R174, [R1+0xc4] ;  /* 0x0000c40001ae7983 */ /* 0x000f280000300800 */
[----:B------:R-:W4:Y:S04]  /*9e00*/  LDL.LU R175, [R1+0x14] ;  /* 0x0000140001af7983 */ /* 0x000f280000300800 */
[----:B------:R-:W4:Y:S04]  /*9e10*/  LDL.LU R32, [R1+0xc8] ;  /* 0x0000c80001207983 */ /* 0x000f280000300800 */
[----:B------:R-:W4:Y:S04]  /*9e20*/  LDL.LU R33, [R1+0x18] ;  /* 0x0000180001217983 */ /* 0x000f280000300800 */
[----:B-1----:R-:W4:Y:S04]  /*9e30*/  LDL.LU R70, [R1+0xcc] ;  /* 0x0000cc0001467983 */ /* 0x002f280000300800 */
[----:B------:R-:W4:Y:S04]  /*9e40*/  LDL.LU R71, [R1+0x1c] ;  /* 0x00001c0001477983 */ /* 0x000f280000300800 */
        /* <DEDUP_REMOVED lines=15> */
[----:B------:R-:W4:Y:S01]  /*9f40*/  LDL.LU R188, [R1+0xf0] ;  /* 0x0000f00001bc7983 */ /* 0x000f220000300800 */
[----:B------:R-:W-:-:S03]  /*9f50*/  IMAD.MOV.U32 R7, RZ, RZ, R2 ;  /* 0x000000ffff077224 */ /* 0x000fc600078e0002 */
[----:B------:R-:W4:Y:S01]  /*9f60*/  LDL.LU R203, [R1+0x50] ;  /* 0x0000500001cb7983 */ /* 0x000f220000300800 */
[----:B------:R-:W-:-:S03]  /*9f70*/  IMAD.MOV.U32 R6, RZ, RZ, R3 ;  /* 0x000000ffff067224 */ /* 0x000fc600078e0003 */
[----:B------:R-:W4:Y:S04]  /*9f80*/  LDL.LU R186, [R1+0xf4] ;  /* 0x0000f40001ba7983 */ /* 0x000f280000300800 */
[----:B------:R-:W4:Y:S04]  /*9f90*/  LDL.LU R187, [R1+0x54] ;  /* 0x0000540001bb7983 */ /* 0x000f280000300800 */
[----:B------:R-:W4:Y:S04]  /*9fa0*/  LDL.LU R184, [R1+0xf8] ;  /* 0x0000f80001b87983 */ /* 0x000f280000300800 */
[----:B------:R-:W4:Y:S04]  /*9fb0*/  LDL.LU R2, [R1+0x58] ;  /* 0x0000580001027983 */ /* 0x000f280000300800 */
[----:B------:R-:W4:Y:S01]  /*9fc0*/  LDL.LU R3, [R1+0xfc] ;  /* 0x0000fc0001037983 */ /* 0x000f220000300800 */
[----:B--2---:R-:W-:-:S03]  /*9fd0*/  IMAD.MOV.U32 R26, RZ, RZ, R246 ;  /* 0x000000ffff1a7224 */ /* 0x004fc600078e00f6 */
[----:B------:R-:W2:Y:S01]  /*9fe0*/  LDL.LU R246, [R1+0x424] ;  /* 0x0004240001f67983 */ /* 0x000ea20000300800 */
[----:B------:R-:W-:-:S03]  /*9ff0*/  IMAD.MOV.U32 R21, RZ, RZ, R191 ;  /* 0x000000ffff157224 */ /* 0x000fc600078e00bf */
[----:B------:R-:W2:Y:S01]  /*a000*/  LDL.LU R202, [R1+0x100] ;  /* 0x0001000001ca7983 */ /* 0x000ea20000300800 */
[-C--:B------:R-:W-:Y:S01]  /*a010*/  HMMA.16816.F32.BF16 R64, R180, R22.reuse, R64 ;  /* 0x00000016b440723c */ /* 0x080fe20000041840 */
[----:B------:R-:W-:Y:S02]  /*a020*/  IMAD.MOV.U32 R20, RZ, RZ, R192 ;  /* 0x000000ffff147224 */ /* 0x000fe400078e00c0 */
[----:B------:R-:W2:Y:S04]  /*a030*/  LDL.LU R190, [R1+0x60] ;  /* 0x0000600001be7983 */ /* 0x000ea80000300800 */
[----:B------:R-:W2:Y:S01]  /*a040*/  LDL.LU R201, [R1+0x104] ;  /* 0x0001040001c97983 */ /* 0x000ea20000300800 */
[----:B------:R-:W-:Y:S03]  /*a050*/  HMMA.16816.F32.BF16 R164, R176, R22, R164 ;  /* 0x00000016b0a4723c */ /* 0x000fe600000418a4 */
[----:B------:R-:W2:Y:S01]  /*a060*/  LDL.LU R191, [R1+0x64] ;  /* 0x0000640001bf7983 */ /* 0x000ea20000300800 */
[----:B------:R-:W-:-:S03]  /*a070*/  IMAD.MOV.U32 R25, RZ, RZ, R197 ;  /* 0x000000ffff197224 */ /* 0x000fc600078e00c5 */
[----:B------:R-:W2:Y:S01]  /*a080*/  LDL.LU R192, [R1+0x108] ;  /* 0x0001080001c07983 */ /* 0x000ea20000300800 */
[-C--:B------:R-:W-:Y:S03]  /*a090*/  HMMA.16816.F32.BF16 R132, R168, R22.reuse, R132 ;  /* 0x00000016a884723c */ /* 0x080fe60000041884 */
[----:B------:R-:W2:Y:S05]  /*a0a0*/  LDL.LU R200, [R1+0x10c] ;  /* 0x00010c0001c87983 */ /* 0x000eaa0000300800 */
[----:B------:R-:W-:Y:S01]  /*a0b0*/  HMMA.16816.F32.BF16 R100, R80, R22, R100 ;  /* 0x000000165064723c */ /* 0x000fe20000041864 */
[----:B------:R-:W-:-:S02]  /*a0c0*/  IMAD.MOV.U32 R23, RZ, RZ, R199 ;  /* 0x000000ffff177224 */ /* 0x000fc400078e00c7 */
[----:B------:R-:W2:Y:S01]  /*a0d0*/  LDL.LU R199, [R1+0x6c] ;  /* 0x00006c0001c77983 */ /* 0x000ea20000300800 */
[----:B------:R-:W-:-:S03]  /*a0e0*/  IMAD.MOV.U32 R22, RZ, RZ, R198 ;  /* 0x000000ffff167224 */ /* 0x000fc600078e00c6 */
[----:B------:R-:W2:Y:S01]  /*a0f0*/  LDL.LU R197, [R1+0x110] ;  /* 0x0001100001c57983 */ /* 0x000ea20000300800 */
[C---:B------:R-:W-:Y:S08]  /*a100*/  HMMA.16816.F32.BF16 R112, R80.reuse, R34, R112 ;  /* 0x000000225070723c */ /* 0x040ff00000041870 */
[----:B------:R-:W-:Y:S01]  /*a110*/  HMMA.16816.F32.BF16 R108, R80, R30, R108 ;  /* 0x0000001e506c723c */ /* 0x000fe2000004186c */
[----:B---3--:R-:W-:-:S02]  /*a120*/  IMAD.MOV.U32 R24, RZ, RZ, R204 ;  /* 0x000000ffff187224 */ /* 0x008fc400078e00cc */
[----:B----4-:R-:W-:Y:S02]  /*a130*/  IMAD.MOV.U32 R27, RZ, RZ, R196 ;  /* 0x000000ffff1b7224 */ /* 0x010fe400078e00c4 */
[----:B------:R-:W3:Y:S04]  /*a140*/  LDL.LU R196, [R1+0x70] ;  /* 0x0000700001c47983 */ /* 0x000ee80000300800 */
[----:B------:R-:W4:Y:S04]  /*a150*/  LDL.LU R198, [R1+0x114] ;  /* 0x0001140001c67983 */ /* 0x000f280000300800 */
[----:B------:R-:W3:Y:S01]  /*a160*/  LDL.LU R204, [R1+0x74] ;  /* 0x0000740001cc7983 */ /* 0x000ee20000300800 */
[----:B--2---:R-:W-:-:S03]  /*a170*/  IMAD.MOV.U32 R80, RZ, RZ, R246 ;  /* 0x000000ffff507224 */ /* 0x004fc600078e00f6 */
[----:B------:R-:W2:Y:S01]  /*a180*/  LDL.LU R246, [R1+0x420] ;  /* 0x0004200001f67983 */ /* 0x000ea20000300800 */
[----:B------:R-:W-:Y:S01]  /*a190*/  IMAD.MOV.U32 R183, RZ, RZ, R186 ;  /* 0x000000ffffb77224 */ /* 0x000fe200078e00ba */
[----:B------:R-:W-:Y:S01]  /*a1a0*/  HMMA.16816.F32.BF16 R144, R168, R34, R144 ;  /* 0x00000022a890723c */ /* 0x000fe20000041890 */
[----:B------:R-:W-:-:S07]  /*a1b0*/  IMAD.MOV.U32 R173, RZ, RZ, R77 ;  /* 0x000000ffffad7224 */ /* 0x000fce00078e004d */
[----:B------:R-:W-:Y:S01]  /*a1c0*/  HMMA.16816.F32.BF16 R140, R168, R30, R140 ;  /* 0x0000001ea88c723c */ /* 0x000fe2000004188c */
[----:B------:R-:W-:Y:S02]  /*a1d0*/  IMAD.MOV.U32 R168, RZ, RZ, R78 ;  /* 0x000000ffffa87224 */ /* 0x000fe400078e004e */
[----:B------:R-:W-:Y:S02]  /*a1e0*/  IMAD.MOV.U32 R171, RZ, RZ, R79 ;  /* 0x000000ffffab7224 */ /* 0x000fe400078e004f */
[----:B------:R-:W-:-:S03]  /*a1f0*/  IMAD.MOV.U32 R170, RZ, RZ, R76 ;  /* 0x000000ffffaa7224 */ /* 0x000fc600078e004c */
[----:B------:R-:W-:Y:S01]  /*a200*/  HMMA.16816.F32.BF16 R40, R176, R30, R40 ;  /* 0x0000001eb028723c */ /* 0x000fe20000041828 */
[----:B------:R-:W-:Y:S02]  /*a210*/  IMAD.MOV.U32 R30, RZ, RZ, R175 ;  /* 0x000000ffff1e7224 */ /* 0x000fe400078e00af */
[----:B------:R-:W-:Y:S02]  /*a220*/  IMAD.MOV.U32 R175, RZ, RZ, R185 ;  /* 0x000000ffffaf7224 */ /* 0x000fe400078e00b9 */
[----:B------:R-:W-:Y:S02]  /*a230*/  IMAD.MOV.U32 R185, RZ, RZ, R184 ;  /* 0x000000ffffb97224 */ /* 0x000fe400078e00b8 */
[----:B------:R-:W-:Y:S02]  /*a240*/  IMAD.MOV.U32 R182, RZ, RZ, R187 ;  /* 0x000000ffffb67224 */ /* 0x000fe400078e00bb */
[----:B------:R-:W-:Y:S02]  /*a250*/  IMAD.MOV.U32 R184, RZ, RZ, R2 ;  /* 0x000000ffffb87224 */ /* 0x000fe400078e0002 */
[----:B------:R-:W-:-:S02]  /*a260*/  IMAD.MOV.U32 R187, RZ, RZ, R3 ;  /* 0x000000ffffbb7224 */ /* 0x000fc400078e0003 */
[----:B------:R-:W-:Y:S01]  /*a270*/  IMAD.MOV.U32 R181, RZ, RZ, R188 ;  /* 0x000000ffffb57224 */ /* 0x000fe200078e00bc */
[----:B------:R-:W-:Y:S01]  /*a280*/  HMMA.16816.F32.BF16 R44, R176, R34, R44 ;  /* 0x00000022b02c723c */ /* 0x000fe2000004182c */
[----:B------:R-:W-:Y:S02]  /*a290*/  IMAD.MOV.U32 R188, RZ, RZ, R190 ;  /* 0x000000ffffbc7224 */ /* 0x000fe400078e00be */
[----:B------:R-:W-:Y:S02]  /*a2a0*/  IMAD.MOV.U32 R82, RZ, RZ, R72 ;  /* 0x000000ffff527224 */ /* 0x000fe400078e0048 */
[----:B------:R-:W-:Y:S02]  /*a2b0*/  IMAD.MOV.U32 R190, RZ, RZ, R191 ;  /* 0x000000ffffbe7224 */ /* 0x000fe400078e00bf */
[----:B------:R-:W-:Y:S02]  /*a2c0*/  IMAD.MOV.U32 R169, RZ, RZ, R73 ;  /* 0x000000ffffa97224 */ /* 0x000fe400078e0049 */
[----:B------:R-:W-:-:S02]  /*a2d0*/  IMAD.MOV.U32 R179, RZ, RZ, R195 ;  /* 0x000000ffffb37224 */ /* 0x000fc400078e00c3 */
[----:B------:R-:W-:Y:S02]  /*a2e0*/  IMAD.MOV.U32 R191, RZ, RZ, R201 ;  /* 0x000000ffffbf7224 */ /* 0x000fe400078e00c9 */
        /* <DEDUP_REMOVED lines=15> */
[----:B----4-:R-:W-:Y:S02]  /*a3e0*/  IMAD.MOV.U32 R199, RZ, RZ, R198 ;  /* 0x000000ffffc77224 */ /* 0x010fe400078e00c6 */
[----:B---3--:R-:W-:-:S02]  /*a3f0*/  IMAD.MOV.U32 R198, RZ, RZ, R204 ;  /* 0x000000ffffc67224 */ /* 0x008fc400078e00cc */
[----:B------:R-:W-:Y:S02]  /*a400*/  IMAD.MOV.U32 R204, RZ, RZ, R247 ;  /* 0x000000ffffcc7224 */ /* 0x000fe400078e00f7 */
[----:B--2---:R-:W-:Y:S02]  /*a410*/  IMAD.MOV.U32 R186, RZ, RZ, R246 ;  /* 0x000000ffffba7224 */ /* 0x004fe400078e00f6 */
[----:B------:R-:W2:Y:S04]  /*a420*/  LDL.LU R246, [R1+0x41c] ;  /* 0x00041c0001f67983 */ /* 0x000ea80000300800 */
[----:B------:R-:W3:Y:S04]  /*a430*/  LDL.LU R78, [R1+0x138] ;  /* 0x00013800014e7983 */ /* 0x000ee80000300800 */
[----:B------:R-:W3:Y:S04]  /*a440*/  LDL.LU R79, [R1+0x1cc] ;  /* 0x0001cc00014f7983 */ /* 0x000ee80000300800 */
        /* <DEDUP_REMOVED lines=13> */
[----:B------:R-:W-:-:S02]  /*a520*/  IMAD.MOV.U32 R177, RZ, RZ, R193 ;  /* 0x000000ffffb17224 */ /* 0x000fc400078e00c1 */
[----:B------:R-:W-:Y:S02]  /*a530*/  IMAD.MOV.U32 R193, RZ, RZ, R192 ;  /* 0x000000ffffc17224 */ /* 0x000fe400078e00c0 */
[----:B------:R-:W-:Y:S02]  /*a540*/  IMAD.MOV.U32 R81, RZ, RZ, R74 ;  /* 0x000000ffff517224 */ /* 0x000fe400078e004a */
[----:B------:R-:W-:Y:S01]  /*a550*/  IMAD.MOV.U32 R83, RZ, RZ, R75 ;  /* 0x000000ffff537224 */ /* 0x000fe200078e004b */
[----:B------:R-:W-:Y:S02]  /*a560*/  LOP3.LUT R251, R251, R250, RZ, 0x3c, !PT ;  /* 0x000000fafbfb7212 */ /* 0x000fe400078e3cff */
[----:B------:R-:W-:Y:S02]  /*a570*/  LOP3.LUT R249, R249, R248, RZ, 0x3c, !PT ;  /* 0x000000f8f9f97212 */ /* 0x000fe400078e3cff */
[----:B------:R-:W-:Y:S02]  /*a580*/  LOP3.LUT R29, R29, R28, RZ, 0x3c, !PT ;  /* 0x0000001c1d1d7212 */ /* 0x000fe400078e3cff */
[----:B------:R-:W-:-:S02]  /*a590*/  LOP3.LUT R33, R33, R32, RZ, 0x3c, !PT ;  /* 0x0000002021217212 */ /* 0x000fc400078e3cff */
[----:B------:R-:W-:Y:S02]  /*a5a0*/  LOP3.LUT R209, R209, R208, RZ, 0x3c, !PT ;  /* 0x000000d0d1d17212 */ /* 0x000fe400078e3cff */
[----:B------:R-:W-:Y:S02]  /*a5b0*/  LOP3.LUT R211, R211, R210, RZ, 0x3c, !PT ;  /* 0x000000d2d3d37212 */ /* 0x000fe400078e3cff */
[----:B------:R-:W-:Y:S02]  /*a5c0*/  LOP3.LUT R213, R213, R212, RZ, 0x3c, !PT ;  /* 0x000000d4d5d57212 */ /* 0x000fe400078e3cff */
[----:B------:R-:W-:Y:S02]  /*a5d0*/  LOP3.LUT R217, R217, R216, RZ, 0x3c, !PT ;  /* 0x000000d8d9d97212 */ /* 0x000fe400078e3cff */
[----:B------:R-:W-:Y:S02]  /*a5e0*/  LOP3.LUT R219, R219, R218, RZ, 0x3c, !PT ;  /* 0x000000dadbdb7212 */ /* 0x000fe400078e3cff */
[----:B------:R-:W-:-:S02]  /*a5f0*/  LOP3.LUT R221, R221, R220, RZ, 0x3c, !PT ;  /* 0x000000dcdddd7212 */ /* 0x000fc400078e3cff */
[----:B------:R-:W-:Y:S02]  /*a600*/  LOP3.LUT R223, R223, R222, RZ, 0x3c, !PT ;  /* 0x000000dedfdf7212 */ /* 0x000fe400078e3cff */
[----:B------:R-:W-:Y:S02]  /*a610*/  LOP3.LUT R225, R225, R224, RZ, 0x3c, !PT ;  /* 0x000000e0e1e17212 */ /* 0x000fe400078e3cff */
[----:B------:R-:W-:Y:S01]  /*a620*/  LOP3.LUT R227, R227, R226, RZ, 0x3c, !PT ;  /* 0x000000e2e3e37212 */ /* 0x000fe200078e3cff */
[----:B------:R-:W-:Y:S01]  /*a630*/  IMAD.MOV.U32 R34, RZ, RZ, R71 ;  /* 0x000000ffff227224 */ /* 0x000fe200078e0047 */
[----:B------:R-:W-:Y:S01]  /*a640*/  LOP3.LUT R250, R251, R250, RZ, 0x3c, !PT ;  /* 0x000000fafbfa7212 */ /* 0x000fe200078e3cff */
[----:B------:R-:W-:Y:S01]  /*a650*/  IMAD.MOV.U32 R35, RZ, RZ, R70 ;  /* 0x000000ffff237224 */ /* 0x000fe200078e0046 */
        /* <DEDUP_REMOVED lines=24> */
[----:B------:R-:W-:Y:S01]  /*a7e0*/  LOP3.LUT R227, R227, R226, RZ, 0x3c, !PT ;  /* 0x000000e2e3e37212 */ /* 0x000fe200078e3cff */
[----:B--2---:R-:W-:Y:S02]  /*a7f0*/  IMAD.MOV.U32 R192, RZ, RZ, R246 ;  /* 0x000000ffffc07224 */ /* 0x004fe400078e00f6 */
[----:B------:R-:W0:Y:S01]  /*a800*/  LDC R246, c[0x0][0x3ac] ;  /* 0x0000eb00fff67b82 */ /* 0x000e220000000800 */
[----:B---3--:R-:W-:-:S02]  /*a810*/  LOP3.LUT R79, R79, R78, RZ, 0x3c, !PT ;  /* 0x0000004e4f4f7212 */ /* 0x008fc400078e3cff */
[----:B----4-:R-:W-:Y:S02]  /*a820*/  LOP3.LUT R77, R77, R76, RZ, 0x3c, !PT ;  /* 0x0000004c4d4d7212 */ /* 0x010fe400078e3cff */
[----:B------:R-:W-:Y:S02]  /*a830*/  LOP3.LUT R78, R79, R78, RZ, 0x3c, !PT ;  /* 0x0000004e4f4e7212 */ /* 0x000fe400078e3cff */
[----:B------:R-:W-:Y:S02]  /*a840*/  LOP3.LUT R76, R77, R76, RZ, 0x3c, !PT ;  /* 0x0000004c4d4c7212 */ /* 0x000fe400078e3cff */
[----:B------:R-:W-:Y:S01]  /*a850*/  LOP3.LUT R3, R3, R2, RZ, 0x3c, !PT ;  /* 0x0000000203037212 */ /* 0x000fe200078e3cff */
[----:B0-----:R-:W-:Y:S01]  /*a860*/  IMAD.SHL.U32 R246, R246, 0x20, RZ ;  /* 0x00000020f6f67824 */ /* 0x001fe200078e00ff */
[----:B------:R-:W-:Y:S02]  /*a870*/  LOP3.LUT R77, R77, R76, RZ, 0x3c, !PT ;  /* 0x0000004c4d4d7212 */ /* 0x000fe400078e3cff */
[----:B------:R-:W-:-:S02]  /*a880*/  LOP3.LUT R2, R3, R2, RZ, 0x3c, !PT ;  /* 0x0000000203027212 */ /* 0x000fc400078e3cff */
[----:B------:R-:W-:Y:S01]  /*a890*/  LOP3.LUT R79, R79, R78, RZ, 0x3c, !PT ;  /* 0x0000004e4f4f7212 */ /* 0x000fe200078e3cff */
[----:B------:R-:W-:Y:S01]  /*a8a0*/  IMAD.WIDE R74, R246, 0x2, R234 ;  /* 0x00000002f64a7825 */ /* 0x000fe200078e02ea */
[----:B------:R-:W-:-:S03]  /*a8b0*/  LOP3.LUT R3, R3, R2, RZ, 0x3c, !PT ;  /* 0x0000000203037212 */ /* 0x000fc600078e3cff */
[----:B------:R-:W-:Y:S02]  /*a8c0*/  IMAD.MOV.U32 R234, RZ, RZ, R76 ;  /* 0x000000ffffea7224 */ /* 0x000fe400078e004c */
[----:B------:R-:W-:Y:S02]  /*a8d0*/  IMAD.MOV.U32 R235, RZ, RZ, R77 ;  /* 0x000000ffffeb7224 */ /* 0x000fe400078e004d */
[----:B------:R-:W-:-:S04]  /*a8e0*/  IMAD.WIDE R76, R246, 0x2, R232 ;  /* 0x00000002f64c7825 */ /* 0x000fc800078e02e8 */
[----:B------:R-:W-:Y:S02]  /*a8f0*/  IMAD.MOV.U32 R232, RZ, RZ, R78 ;  /* 0x000000ffffe87224 */ /* 0x000fe400078e004e */
[----:B------:R-:W-:Y:S02]  /*a900*/  IMAD.MOV.U32 R233, RZ, RZ, R79 ;  /* 0x000000ffffe97224 */ /* 0x000fe400078e004f */
[----:B------:R-:W-:Y:S01]  /*a910*/  IMAD.WIDE R78, R246, 0x2, R230 ;  /* 0x00000002f64e7825 */ /* 0x000fe200078e02e6 */
[----:B------:R-:W-:-:S03]  /*a920*/  LOP3.LUT R215, R215, R214, RZ, 0x3c, !PT ;  /* 0x000000d6d7d77212 */ /* 0x000fc600078e3cff */
[----:B------:R-:W-:Y:S02]  /*a930*/  IMAD.MOV.U32 R230, RZ, RZ, R2 ;  /* 0x000000ffffe67224 */ /* 0x000fe400078e0002 */
[----:B------:R-:W-:Y:S02]  /*a940*/  IMAD.MOV.U32 R231, RZ, RZ, R3 ;  /* 0x000000ffffe77224 */ /* 0x000fe400078e0003 */
[----:B------:R-:W-:-:S04]  /*a950*/  IMAD.WIDE R2, R246, 0x2, R228 ;  /* 0x00000002f6027825 */ /* 0x000fc800078e02e4 */
        /* <DEDUP_REMOVED lines=11> */
[----:B------:R-:W-:Y:S02]  /*aa10*/  IMAD.MOV.U32 R240, RZ, RZ, R234 ;  /* 0x000000fffff07224 */ /* 0x000fe400078e00ea */
[----:B------:R-:W-:Y:S02]  /*aa20*/  IMAD.MOV.U32 R241, RZ, RZ, R235 ;  /* 0x000000fffff17224 */ /* 0x000fe400078e00eb */
[----:B------:R-:W-:-:S04]  /*aa30*/  IMAD.WIDE R234, R246, 0x2, R242 ;  /* 0x00000002f6ea7825 */ /* 0x000fc800078e02f2 */
[----:B------:R-:W-:Y:S02]  /*aa40*/  IMAD.MOV.U32 R242, RZ, RZ, R236 ;  /* 0x000000fffff27224 */ /* 0x000fe400078e00ec */
[----:B------:R-:W-:Y:S02]  /*aa50*/  IMAD.MOV.U32 R243, RZ, RZ, R237 ;  /* 0x000000fffff37224 */ /* 0x000fe400078e00ed */
[----:B------:R-:W-:-:S04]  /*aa60*/  IMAD.WIDE R236, R246, 0x2, R244 ;  /* 0x00000002f6ec7825 */ /* 0x000fc800078e02f4 */
[----:B------:R-:W-:Y:S02]  /*aa70*/  IMAD.MOV.U32 R72, RZ, RZ, R252 ;  /* 0x000000ffff487224 */ /* 0x000fe400078e00fc */
[----:B------:R-:W-:Y:S02]  /*aa80*/  IMAD.MOV.U32 R73, RZ, RZ, R247 ;  /* 0x000000ffff497224 */ /* 0x000fe400078e00f7 */
[----:B------:R-:W-:Y:S02]  /*aa90*/  IMAD.MOV.U32 R244, RZ, RZ, R70 ;  /* 0x000000fffff47224 */ /* 0x000fe400078e0046 */
[----:B------:R-:W-:Y:S02]  /*aaa0*/  IMAD.MOV.U32 R245, RZ, RZ, R71 ;  /* 0x000000fffff57224 */ /* 0x000fe400078e0047 */
[C---:B------:R-:W-:Y:S01]  /*aab0*/  IMAD.WIDE R250, R246.reuse, 0x2, R250 ;  /* 0x00000002f6fa7825 */ /* 0x040fe200078e02fa */
[----:B------:R0:W5:Y:S03]  /*aac0*/  LDL.LU.64 R70, [R1+0x3f8] ;  /* 0x0003f80001467983 */ /* 0x0001660000300a00 */
[----:B------:R-:W-:-:S04]  /*aad0*/  IMAD.WIDE R248, R246, 0x2, R248 ;  /* 0x00000002f6f87825 */ /* 0x000fc800078e02f8 */
        /* <DEDUP_REMOVED lines=52> */
[----:B------:R-:W-:Y:S02]  /*ae20*/  IMAD.WIDE R246, R246, 0x2, R72 ;  /* 0x00000002f6f67825 */ /* 0x000fe400078e0248 */
[----:B------:R0:W5:Y:S02]  /*ae30*/  LDL.LU.64 R72, [R1+0x3f0] ;  /* 0x0003f00001487983 */ /* 0x0001640000300a00 */
[----:B------:R-:W-:Y:S02]  /*ae40*/  IMAD.MOV.U32 R252, RZ, RZ, R75 ;  /* 0x000000fffffc7224 */ /* 0x000fe400078e004b */
[----:B------:R1:W-:Y:S04]  /*ae50*/  STL [R1+0x148], R74 ;  /* 0x0001484a01007387 */ /* 0x0003e80000100800 */
[----:B-1----:R0:W5:Y:S04]  /*ae60*/  LDL.LU.64 R74, [R1+0x3e8] ;  /* 0x0003e800014a7983 */ /* 0x0021680000300a00 */
[----:B------:R-:W-:Y:S04]  /*ae70*/  STL [R1+0x14c], R76 ;  /* 0x00014c4c01007387 */ /* 0x000fe80000100800 */
[----:B------:R1:W-:Y:S02]  /*ae80*/  STL [R1+0x80], R252 ;  /* 0x000080fc01007387 */ /* 0x0003e40000100800 */
[----:B-1----:R-:W-:-:S02]  /*ae90*/  IMAD.MOV.U32 R252, RZ, RZ, R77 ;  /* 0x000000fffffc7224 */ /* 0x002fc400078e004d */
[----:B------:R0:W5:Y:S04]  /*aea0*/  LDL.LU.64 R76, [R1+0x3e0] ;  /* 0x0003e000014c7983 */ /* 0x0001680000300a00 */
[----:B------:R-:W-:Y:S04]  /*aeb0*/  STL [R1+0x150], R78 ;  /* 0x0001504e01007387 */ /* 0x000fe80000100800 */
[----:B------:R1:W-:Y:S02]  /*aec0*/  STL [R1+0x84], R252 ;  /* 0x000084fc01007387 */ /* 0x0003e40000100800 */
[----:B-1----:R-:W-:-:S02]  /*aed0*/  IMAD.MOV.U32 R252, RZ, RZ, R79 ;  /* 0x000000fffffc7224 */ /* 0x002fc400078e004f */
[----:B------:R0:W5:Y:S04]  /*aee0*/  LDL.LU.64 R78, [R1+0x3d8] ;  /* 0x0003d800014e7983 */ /* 0x0001680000300a00 */
[----:B------:R-:W-:Y:S04]  /*aef0*/  STL [R1+0x154], R2 ;  /* 0x0001540201007387 */ /* 0x000fe80000100800 */
[----:B------:R1:W-:Y:S02]  /*af00*/  STL [R1+0x88], R252 ;  /* 0x000088fc01007387 */ /* 0x0003e40000100800 */
[----:B-1----:R-:W-:-:S02]  /*af10*/  IMAD.MOV.U32 R252, RZ, RZ, R3 ;  /* 0x000000fffffc7224 */ /* 0x002fc400078e0003 */
[----:B------:R-:W2:Y:S04]  /*af20*/  LDL.LU.64 R2, [R1+0x3d0] ;  /* 0x0003d00001027983 */ /* 0x000ea80000300a00 */
[----:B------:R1:W-:Y:S04]  /*af30*/  STL [R1+0x8c], R252 ;  /* 0x00008cfc01007387 */ /* 0x0003e80000100800 */
[----:B-1----:R0:W5:Y:S04]  /*af40*/  LDL.LU R252, [R1+0x3c8] ;  /* 0x0003c80001fc7983 */ /* 0x0021680000300800 */
[----:B------:R1:W-:Y:S04]  /*af50*/  STL [R1+0x158], R250 ;  /* 0x000158fa01007387 */ /* 0x0003e80000100800 */
[----:B------:R3:W-:Y:S04]  /*af60*/  STL [R1+0x15c], R248 ;  /* 0x00015cf801007387 */ /* 0x0007e80000100800 */
[----:B------:R-:W-:Y:S04]  /*af70*/  STL [R1+0x160], R4 ;  /* 0x0001600401007387 */ /* 0x000fe80000100800 */
        /* <DEDUP_REMOVED lines=15> */
[----:B------:R-:W-:Y:S04]  /*b070*/  STL [R1], R20 ;  /* 0x0000001401007387 */ /* 0x000fe80000100800 */
        /* <DEDUP_REMOVED lines=58> */
[----:B------:R4:W-:Y:S04]  /*b420*/  STL [R1+0x190], R208 ;  /* 0x000190d001007387 */ /* 0x0009e80000100800 */
        /* <DEDUP_REMOVED lines=27> */
[----:B------:R0:W-:Y:S01]  /*b5e0*/  STL [R1+0x1d0], R246 ;  /* 0x0001d0f601007387 */ /* 0x0001e20000100800 */
[----:B------:R-:W-:-:S04]  /*b5f0*/  UIADD3 UR7, UPT, UPT, UR7, -0x1, URZ ;  /* 0xffffffff07077890 */ /* 0x000fc8000fffe0ff */
[----:B------:R-:W-:Y:S01]  /*b600*/  UISETP.NE.U32.AND UP0, UPT, UR7, URZ, UPT ;  /* 0x000000ff0700728c */ /* 0x000fe2000bf05070 */
[----:B-1----:R-:W-:Y:S01]  /*b610*/  IMAD.MOV.U32 R250, RZ, RZ, R251 ;  /* 0x000000fffffa7224 */ /* 0x002fe200078e00fb */
[----:B------:R-:W-:Y:S01]  /*b620*/  USHF.L.U32 UR6, UR14, 0x5, URZ ;  /* 0x000000050e067899 */ /* 0x000fe200080006ff */
[----:B---3--:R-:W-:Y:S02]  /*b630*/  IMAD.MOV.U32 R248, RZ, RZ, R249 ;  /* 0x000000fffff87224 */ /* 0x008fe400078e00f9 */
[----:B----4-:R-:W-:Y:S02]  /*b640*/  IMAD.MOV.U32 R208, RZ, RZ, R209 ;  /* 0x000000ffffd07224 */ /* 0x010fe400078e00d1 */
[----:B0-----:R-:W-:Y:S02]  /*b650*/  IMAD.MOV.U32 R210, RZ, RZ, R211 ;  /* 0x000000ffffd27224 */ /* 0x001fe400078e00d3 */
        /* <DEDUP_REMOVED lines=8> */
[----:B--2---:R-:W-:Y:S01]  /*b6e0*/  VIADD R3, R3, 0xffffffe0 ;  /* 0xffffffe003037836 */ /* 0x004fe20000000000 */
[----:B------:R-:W-:Y:S01]  /*b6f0*/  UIMAD.WIDE UR4, UR6, 0x2, UR4 ;  /* 0x00000002060478a5 */ /* 0x000fe2000f8e0204 */
[----:B------:R-:W-:Y:S11]  /*b700*/  BRA.U UP0, `(.L_x_1) ;  /* 0xffffffa500507547 */ /* 0x000ff6000b83ffff */
[----:B------:R-:W-:Y:S02]  /*b710*/  F2FP.BF16.F32.PACK_AB R4, R117, R49 ;  /* 0x000000317504723e */ /* 0x000fe400000010ff */
[----:B------:R-:W-:Y:S02]  /*b720*/  F2FP.BF16.F32.PACK_AB R82, R88, R152 ;  /* 0x000000985852723e */ /* 0x000fe400000010ff */
[----:B------:R-:W-:Y:S02]  /*b730*/  F2FP.BF16.F32.PACK_AB R80, R120, R52 ;  /* 0x000000347850723e */ /* 0x000fe400000010ff */
[----:B------:R-:W-:Y:S02]  /*b740*/  F2FP.BF16.F32.PACK_AB R49, R135, R67 ;  /* 0x000000438731723e */ /* 0x000fe400000010ff */
[----:B------:R-:W-:Y:S02]  /*b750*/  F2FP.BF16.F32.PACK_AB R10, R84, R148 ;  /* 0x00000094540a723e */ /* 0x000fe400000010ff */
[----:B------:R-:W-:-:S02]  /*b760*/  F2FP.BF16.F32.PACK_AB R88, R124, R56 ;  /* 0x000000387c58723e */ /* 0x000fc400000010ff */
        /* <DEDUP_REMOVED lines=38> */
[----:B-----5:R-:W-:Y:S02]  /*b9d0*/  F2FP.BF16.F32.PACK_AB R65, R139, R71 ;  /* 0x000000478b41723e */ /* 0x020fe400000010ff */
        /* <DEDUP_REMOVED lines=18> */
[----:B------:R-:W-:-:S07]  /*bb00*/  F2FP.BF16.F32.PACK_AB R20, R144, R76 ;  /* 0x0000004c9014723e */ /* 0x000fce00000010ff */
.L_x_0:
[----:B------:R-:W2:Y:S01]  /*bb10*/  LDL.LU R78, [R1+0x78] ;  /* 0x00007800014e7983 */ /* 0x000ea20000300800 */
[----:B------:R-:W0:Y:S01]  /*bb20*/  S2UR UR5, SR_CgaCtaId ;  /* 0x00000000000579c3 */ /* 0x000e220000008800 */
[----:B------:R-:W1:Y:S01]  /*bb30*/  LDCU.128 UR12, c[0x0][0x390] ;  /* 0x00007200ff0c77ac */ /* 0x000e620008000c00 */
[C---:B------:R-:W-:Y:S01]  /*bb40*/  VIADD R0, R252.reuse, 0x3f ;  /* 0x0000003ffc007836 */ /* 0x040fe20000000000 */
[----:B------:R-:W3:Y:S01]  /*bb50*/  LDL.LU R77, [R1+0x7c] ;  /* 0x00007c00014d7983 */ /* 0x000ee20000300800 */
[C---:B------:R-:W-:Y:S01]  /*bb60*/  VIADD R16, R252.reuse, 0x3 ;  /* 0x00000003fc107836 */ /* 0x040fe20000000000 */
[----:B------:R-:W-:Y:S01]  /*bb70*/  UMOV UR4, 0x400 ;  /* 0x0000040000047882 */ /* 0x000fe20000000000 */
[C---:B------:R-:W-:Y:S01]  /*bb80*/  VIADD R3, R252.reuse, 0x1 ;  /* 0x00000001fc037836 */ /* 0x040fe20000000000 */
[----:B------:R-:W4:Y:S01]  /*bb90*/  S2R R17, SR_TID.X ;  /* 0x0000000000117919 */ /* 0x000f220000002100 */
[----:B------:R-:W2:Y:S01]  /*bba0*/  LDC R76, c[0x0][0x3b4] ;  /* 0x0000ed00ff4c7b82 */ /* 0x000ea20000000800 */
[----:B------:R-:W-:Y:S01]  /*bbb0*/  VIADD R2, R252, 0x2 ;  /* 0x00000002fc027836 */ /* 0x000fe20000000000 */
[----:B------:R-:W5:Y:S01]  /*bbc0*/  LDCU UR6, c[0x0][0x398] ;  /* 0x00007300ff0677ac */ /* 0x000f620008000800 */
[----:B------:R-:W2:Y:S01]  /*bbd0*/  LDCU UR7, c[0x0][0x398] ;  /* 0x00007300ff0777ac */ /* 0x000ea20008000800 */
[----:B------:R-:W2:Y:S01]  /*bbe0*/  LDCU UR8, c[0x0][0x398] ;  /* 0x00007300ff0877ac */ /* 0x000ea20008000800 */
[----:B-1----:R-:W-:Y:S01]  /*bbf0*/  ISETP.GE.AND P3, PT, R0, UR15, PT ;  /* 0x0000000f00007c0c */ /* 0x002fe2000bf66270 */
[----:B------:R-:W1:Y:S01]  /*bc00*/  LDCU UR9, c[0x0][0x398] ;  /* 0x00007300ff0977ac */ /* 0x000e620008000800 */
[----:B0-----:R-:W-:Y:S01]  /*bc10*/  ULEA UR4, UR5, UR4, 0x18 ;  /* 0x0000000405047291 */ /* 0x001fe2000f8ec0ff */
[----:B------:R-:W0:Y:S01]  /*bc20*/  LDCU UR16, c[0x0][0x398] ;  /* 0x00007300ff1077ac */ /* 0x000e220008000800 */
[----:B------:R-:W0:Y:S01]  /*bc30*/  LDCU UR17, c[0x0][0x398] ;  /* 0x00007300ff1177ac */ /* 0x000e220008000800 */
[----:B----4-:R-:W-:Y:S01]  /*bc40*/  LOP3.LUT R17, R17, 0x1f, RZ, 0xc0, !PT ;  /* 0x0000001f11117812 */ /* 0x010fe200078ec0ff */
[----:B------:R-:W4:Y:S03]  /*bc50*/  LDCU UR5, c[0x0][0x398] ;  /* 0x00007300ff0577ac */ /* 0x000f260008000800 */
[----:B------:R-:W-:Y:S01]  /*bc60*/  LEA R0, R17, UR4, 0x4 ;  /* 0x0000000411007c11 */ /* 0x000fe2000f8e20ff */
[----:B------:R-:W-:Y:S01]  /*bc70*/  BAR.SYNC.DEFER_BLOCKING 0x0 ;  /* 0x0000000000007b1d */ /* 0x000fe20000010000 */
[----:B------:R-:W-:-:S02]  /*bc80*/  ISETP.GE.AND P6, PT, R16, UR15, PT ;  /* 0x0000000f10007c0c */ /* 0x000fc4000bfc6270 */
[----:B------:R-:W-:-:S03]  /*bc90*/  ISETP.GE.AND P1, PT, R3, UR15, PT ;  /* 0x0000000f03007c0c */ /* 0x000fc6000bf26270 */
[----:B------:R-:W0:Y:S01]  /*bca0*/  LDCU UR4, c[0x0][0x3b8] ;  /* 0x00007700ff0477ac */ /* 0x000e220008000800 */
[----:B------:R-:W-:Y:S01]  /*bcb0*/  STSM.16.M88.4 [R0], R20 ;  /* 0x0000001400007844 */ /* 0x000fe20000000200 */
[----:B------:R-:W-:-:S03]  /*bcc0*/  NOP ;  /* 0x0000000000007918 */ /* 0x000fc60000000000 */
[----:B------:R-:W0:Y:S01]  /*bcd0*/  LDS.128 R72, [R0] ;  /* 0x0000000000487984 */ /* 0x000e220000000c00 */
[----:B------:R-:W-:-:S03]  /*bce0*/  NOP ;  /* 0x0000000000007918 */ /* 0x000fc60000000000 */
        /* <DEDUP_REMOVED lines=42> */
[----:B------:R-:W1:Y:S01]  /*bf90*/  LDS.128 R52, [R0] ;  /* 0x0000000000347984 */ /* 0x000e620000000c00 */
[----:B------:R-:W-:Y:S01]  /*bfa0*/  NOP ;  /* 0x0000000000007918 */ /* 0x000fe20000000000 */
[----:B------:R-:W-:Y:S02]  /*bfb0*/  ISETP.GE.AND P4, PT, R2, UR15, PT ;  /* 0x0000000f02007c0c */ /* 0x000fe4000bf86270 */
[----:B------:R-:W-:Y:S01]  /*bfc0*/  STSM.16.M88.4 [R0], R80 ;  /* 0x0000005000007844 */ /* 0x000fe20000000200 */
[----:B------:R-:W-:-:S03]  /*bfd0*/  NOP ;  /* 0x0000000000007918 */ /* 0x000fc60000000000 */
[----:B------:R-:W1:Y:S01]  /*bfe0*/  LDS.128 R56, [R0] ;  /* 0x0000000000387984 */ /* 0x000e620000000c00 */
[----:B------:R-:W-:-:S03]  /*bff0*/  NOP ;  /* 0x0000000000007918 */ /* 0x000fc60000000000 */
[----:B------:R-:W-:Y:S01]  /*c000*/  STSM.16.M88.4 [R0], R12 ;  /* 0x0000000c00007844 */ /* 0x000fe20000000200 */
[----:B------:R-:W-:-:S03]  /*c010*/  NOP ;  /* 0x0000000000007918 */ /* 0x000fc60000000000 */
[----:B------:R-:W1:Y:S01]  /*c020*/  LDS.128 R60, [R0] ;  /* 0x00000000003c7984 */ /* 0x000e620000000c00 */
[----:B------:R-:W-:-:S03]  /*c030*/  NOP ;  /* 0x0000000000007918 */ /* 0x000fc60000000000 */
[----:B------:R0:W-:Y:S01]  /*c040*/  STSM.16.M88.4 [R0], R8 ;  /* 0x0000000800007844 */ /* 0x0001e20000000200 */
[----:B------:R-:W-:-:S03]  /*c050*/  NOP ;  /* 0x0000000000007918 */ /* 0x000fc60000000000 */
[----:B------:R-:W1:Y:S01]  /*c060*/  LDS.128 R64, [R0] ;  /* 0x0000000000407984 */ /* 0x000e620000000c00 */
[----:B------:R-:W-:Y:S01]  /*c070*/  NOP ;  /* 0x0000000000007918 */ /* 0x000fe20000000000 */
[----:B0-----:R-:W-:Y:S02]  /*c080*/  IMAD R9, R252, UR4, RZ ;  /* 0x00000004fc097c24 */ /* 0x001fe4000f8e02ff */
[----:B--2---:R-:W-:-:S04]  /*c090*/  IMAD R3, R78, R76, RZ ;  /* 0x0000004c4e037224 */ /* 0x004fc800078e02ff */
[----:B------:R-:W-:Y:S01]  /*c0a0*/  IMAD R76, R76, 0x20, R3 ;  /* 0x000000204c4c7824 */ /* 0x000fe200078e0203 */
[C---:B------:R-:W-:Y:S02]  /*c0b0*/  LEA R2, P2, R3.reuse, UR12, 0x1 ;  /* 0x0000000c03027c11 */ /* 0x040fe4000f8408ff */
[----:B------:R-:W-:Y:S02]  /*c0c0*/  ISETP.GE.AND P0, PT, R78, UR14, PT ;  /* 0x0000000e4e007c0c */ /* 0x000fe4000bf06270 */
[----:B------:R-:W-:Y:S01]  /*c0d0*/  LEA R12, P5, R76, UR12, 0x1 ;  /* 0x0000000c4c0c7c11 */ /* 0x000fe2000f8a08ff */
[----:B------:R0:W-:Y:S01]  /*c0e0*/  STSM.16.M88.4 [R0], R4 ;  /* 0x0000000400007844 */ /* 0x0001e20000000200 */
[----:B------:R-:W-:Y:S01]  /*c0f0*/  LEA.HI.X.SX32 R3, R3, UR13, 0x1, P2 ;  /* 0x0000000d03037c11 */ /* 0x000fe200090f0eff */
[----:B------:R-:W-:Y:S01]  /*c100*/  VIADD R11, R9, UR4 ;  /* 0x00000004090b7c36 */ /* 0x000fe20008000000 */
[C---:B------:R-:W-:Y:S01]  /*c110*/  ISETP.GE.AND P2, PT, R252.reuse, UR15, PT ;  /* 0x0000000ffc007c0c */ /* 0x040fe2000bf46270 */
[C---:B------:R-:W-:Y:S01]  /*c120*/  VIADD R10, R252.reuse, 0x4 ;  /* 0x00000004fc0a7836 */ /* 0x040fe20000000000 */
[C---:B------:R-:W-:Y:S01]  /*c130*/  ISETP.LT.AND P0, PT, R252.reuse, UR15, !P0 ;  /* 0x0000000ffc007c0c */ /* 0x040fe2000c701270 */
[----:B------:R-:W-:Y:S01]  /*c140*/  VIADD R14, R252, 0x5 ;  /* 0x00000005fc0e7836 */ /* 0x000fe20000000000 */
[----:B------:R-:W-:Y:S01]  /*c150*/  LEA.HI.X.SX32 R13, R76, UR13, 0x1, P5 ;  /* 0x0000000d4c0d7c11 */ /* 0x000fe2000a8f0eff */
[----:B------:R-:W2:Y:S01]  /*c160*/  LDCU UR12, c[0x0][0x398] ;  /* 0x00007300ff0c77ac */ /* 0x000ea20008000800 */
[----:B---3--:R-:W-:-:S02]  /*c170*/  ISETP.LT.AND P5, PT, R77, UR14, !P2 ;  /* 0x0000000e4d007c0c */ /* 0x008fc4000d7a1270 */
[----:B------:R-:W-:Y:S01]  /*c180*/  ISETP.LT.AND P2, PT, R78, UR14, !P1 ;  /* 0x0000000e4e007c0c */ /* 0x000fe2000cf41270 */
[----:B0-----:R-:W-:Y:S01]  /*c190*/  IMAD.WIDE R4, R9, 0x2, R2 ;  /* 0x0000000209047825 */ /* 0x001fe200078e0202 */
[----:B------:R-:W-:Y:S01]  /*c1a0*/  ISETP.LT.AND P1, PT, R77, UR14, !P1 ;  /* 0x0000000e4d007c0c */ /* 0x000fe2000cf21270 */
[----:B------:R-:W-:Y:S02]  /*c1b0*/  NOP ;  /* 0x0000000000007918 */ /* 0x000fe40000000000 */
[----:B------:R-:W-:Y:S01]  /*c1c0*/  IMAD.WIDE R6, R9, 0x2, R12 ;  /* 0x0000000209067825 */ /* 0x000fe200078e020c */
[----:B------:R-:W-:Y:S01]  /*c1d0*/  PRMT R9, R72, 0x7632, R9 ;  /* 0x0000763248097816 */ /* 0x000fe20000000009 */
[----:B------:R0:W-:Y:S01]  /*c1e0*/  @P0 STG.E.U16 desc[UR10][R4.64], R72 ;  /* 0x0000004804000986 */ /* 0x0001e2000c10150a */
[----:B------:R-:W-:Y:S01]  /*c1f0*/  PRMT R76, R68, 0x7632, R76 ;  /* 0x00007632444c7816 */ /* 0x000fe2000000004c */
[----:B------:R-:W-:Y:S01]  /*c200*/  VIADD R15, R11, UR4 ;  /* 0x000000040b0f7c36 */ /* 0x000fe20008000000 */
[----:B------:R-:W3:Y:S01]  /*c210*/  LDCU UR13, c[0x0][0x398] ;  /* 0x00007300ff0d77ac */ /* 0x000ee20008000800 */
[----:B------:R1:W-:Y:S01]  /*c220*/  @P5 STG.E.U16 desc[UR10][R6.64], R9 ;  /* 0x0000000906005986 */ /* 0x0003e2000c10150a */
[----:B------:R-:W-:-:S02]  /*c230*/  ISETP.LT.AND P5, PT, R78, UR14, !P4 ;  /* 0x0000000e4e007c0c */ /* 0x000fc4000e7a1270 */
[----:B------:R-:W-:Y:S01]  /*c240*/  ISETP.LT.AND P4, PT, R77, UR14, !P4 ;  /* 0x0000000e4d007c0c */ /* 0x000fe2000e781270 */
[----:B0-----:R-:W-:-:S04]  /*c250*/  IMAD.WIDE R4, R11, 0x2, R12 ;  /* 0x000000020b047825 */ /* 0x001fc800078e020c */
[----:B-1----:R-:W-:Y:S01]  /*c260*/  IMAD.WIDE R8, R11, 0x2, R2 ;  /* 0x000000020b087825 */ /* 0x002fe200078e0202 */
[----:B------:R-:W-:-:S04]  /*c270*/  ISETP.GE.AND P0, PT, R10, UR15, PT ;  /* 0x0000000f0a007c0c */ /* 0x000fc8000bf06270 */
[----:B------:R0:W-:Y:S01]  /*c280*/  @P2 STG.E.U16 desc[UR10][R8.64], R68 ;  /* 0x0000004408002986 */ /* 0x0001e2000c10150a */
[----:B------:R-:W-:-:S03]  /*c290*/  IMAD.WIDE R6, R15, 0x2, R2 ;  /* 0x000000020f067825 */ /* 0x000fc600078e0202 */
[----:B------:R1:W-:Y:S01]  /*c2a0*/  @P1 STG.E.U16 desc[UR10][R4.64], R76 ;  /* 0x0000004c04001986 */ /* 0x0003e2000c10150a */
[C---:B------:R-:W-:Y:S01]  /*c2b0*/  ISETP.LT.AND P1, PT, R78.reuse, UR14, !P6 ;  /* 0x0000000e4e007c0c */ /* 0x040fe2000f721270 */
[----:B------:R-:W-:Y:S01]  /*c2c0*/  IMAD.WIDE R10, R15, 0x2, R12 ;  /* 0x000000020f0a7825 */ /* 0x000fe200078e020c */
[----:B------:R-:W-:Y:S01]  /*c2d0*/  ISETP.LT.AND P6, PT, R77, UR14, !P6 ;  /* 0x0000000e4d007c0c */ /* 0x000fe2000f7c1270 */
[----:B------:R2:W-:Y:S02]  /*c2e0*/  @P5 STG.E.U16 desc[UR10][R6.64], R73 ;  /* 0x0000004906005986 */ /* 0x0005e4000c10150a */
[----:B------:R-:W-:Y:S01]  /*c2f0*/  VIADD R15, R15, UR4 ;  /* 0x000000040f0f7c36 */ /* 0x000fe20008000000 */
[----:B0-----:R-:W-:Y:S02]  /*c300*/  PRMT R9, R73, 0x7632, R9 ;  /* 0x0000763249097816 */ /* 0x001fe40000000009 */
[----:B------:R-:W-:-:S03]  /*c310*/  ISETP.LT.AND P5, PT, R78, UR14, !P0 ;  /* 0x0000000e4e007c0c */ /* 0x000fc6000c7a1270 */
[----:B------:R0:W-:Y:S01]  /*c320*/  @P4 STG.E.U16 desc[UR10][R10.64], R9 ;  /* 0x000000090a004986 */ /* 0x0001e2000c10150a */
[----:B------:R-:W-:Y:S01]  /*c330*/  ISETP.LT.AND P0, PT, R77, UR14, !P0 ;  /* 0x0000000e4d007c0c */ /* 0x000fe2000c701270 */
[----:B-1----:R-:W-:Y:S01]  /*c340*/  IMAD.WIDE R4, R15, 0x2, R12 ;  /* 0x000000020f047825 */ /* 0x002fe200078e020c */
[----:B--2---:R-:W-:Y:S02]  /*c350*/  PRMT R7, R69, 0x7632, R7 ;  /* 0x0000763245077816 */ /* 0x004fe40000000007 */
[----:B------:R-:W-:Y:S01]  /*c360*/  ISETP.GE.AND P2, PT, R14, UR15, PT ;  /* 0x0000000f0e007c0c */ /* 0x000fe2000bf46270 */
[----:B------:R-:W-:Y:S02]  /*c370*/  VIADD R14, R252, 0x6 ;  /* 0x00000006fc0e7836 */ /* 0x000fe40000000000 */
[----:B0-----:R-:W-:-:S04]  /*c380*/  IMAD.WIDE R8, R15, 0x2, R2 ;  /* 0x000000020f087825 */ /* 0x001fc800078e0202 */
[----:B------:R-:W-:Y:S01]  /*c390*/  VIADD R15, R15, UR4 ;  /* 0x000000040f0f7c36 */ /* 0x000fe20008000000 */
[----:B------:R-:W-:Y:S04]  /*c3a0*/  @P1 STG.E.U16 desc[UR10][R8.64], R69 ;  /* 0x0000004508001986 */ /* 0x000fe8000c10150a */
[----:B------:R0:W-:Y:S01]  /*c3b0*/  @P6 STG.E.U16 desc[UR10][R4.64], R7 ;  /* 0x0000000704006986 */ /* 0x0001e2000c10150a */
[----:B------:R-:W-:Y:S01]  /*c3c0*/  ISETP.LT.AND P6, PT, R78, UR14, !P2 ;  /* 0x0000000e4e007c0c */ /* 0x000fe2000d7c1270 */
[----:B------:R-:W-:Y:S01]  /*c3d0*/  IMAD.WIDE R10, R15, 0x2, R12 ;  /* 0x000000020f0a7825 */ /* 0x000fe200078e020c */
[----:B------:R-:W-:Y:S02]  /*c3e0*/  ISETP.LT.AND P2, PT, R77, UR14, !P2 ;  /* 0x0000000e4d007c0c */ /* 0x000fe4000d741270 */
[----:B------:R-:W-:Y:S01]  /*c3f0*/  ISETP.GE.AND P4, PT, R14, UR15, PT ;  /* 0x0000000f0e007c0c */ /* 0x000fe2000bf86270 */
[----:B0-----:R-:W-:Y:S01]  /*c400*/  IMAD.WIDE R6, R15, 0x2, R2 ;  /* 0x000000020f067825 */ /* 0x001fe200078e0202 */
[----:B------:R-:W-:-:S03]  /*c410*/  PRMT R5, R74, 0x7632, R5 ;  /* 0x000076324a057816 */ /* 0x000fc60000000005 */
[----:B------:R-:W-:Y:S01]  /*c420*/  VIADD R15, R15, UR4 ;  /* 0x000000040f0f7c36 */ /* 0x000fe20008000000 */
[----:B------:R0:W-:Y:S01]  /*c430*/  @P5 STG.E.U16 desc[UR10][R6.64], R74 ;  /* 0x0000004a06005986 */ /* 0x0001e2000c10150a */
[----:B------:R-:W-:-:S03]  /*c440*/  ISETP.LT.AND P5, PT, R78, UR14, !P4 ;  /* 0x0000000e4e007c0c */ /* 0x000fc6000e7a1270 */
[----:B------:R1:W-:Y:S01]  /*c450*/  @P0 STG.E.U16 desc[UR10][R10.64], R5 ;  /* 0x000000050a000986 */ /* 0x0003e2000c10150a */
[----:B------:R-:W-:Y:S01]  /*c460*/  IMAD.WIDE R8, R15, 0x2, R12 ;  /* 0x000000020f087825 */ /* 0x000fe200078e020c */
[----:B------:R-:W-:-:S03]  /*c470*/  ISETP.LT.AND P4, PT, R77, UR14, !P4 ;  /* 0x0000000e4d007c0c */ /* 0x000fc6000e781270 */
[----:B------:R-:W-:Y:S01]  /*c480*/  VIADD R68, R252, 0x7 ;  /* 0x00000007fc447836 */ /* 0x000fe20000000000 */
[----:B0-----:R-:W-:Y:S01]  /*c490*/  PRMT R7, R70, 0x7632, R7 ;  /* 0x0000763246077816 */ /* 0x001fe20000000007 */
[----:B-1----:R-:W-:-:S04]  /*c4a0*/  IMAD.WIDE R4, R15, 0x2, R2 ;  /* 0x000000020f047825 */ /* 0x002fc800078e0202 */
[----:B------:R-:W-:Y:S01]  /*c4b0*/  VIADD R15, R15, UR4 ;  /* 0x000000040f0f7c36 */ /* 0x000fe20008000000 */
[----:B------:R-:W-:Y:S01]  /*c4c0*/  @P6 STG.E.U16 desc[UR10][R4.64], R70 ;  /* 0x0000004604006986 */ /* 0x000fe2000c10150a */
[----:B------:R-:W-:Y:S01]  /*c4d0*/  VIADD R14, R252, 0x8 ;  /* 0x00000008fc0e7836 */ /* 0x000fe20000000000 */
[----:B------:R-:W-:Y:S02]  /*c4e0*/  ISETP.GE.AND P1, PT, R68, UR15, PT ;  /* 0x0000000f44007c0c */ /* 0x000fe4000bf26270 */
[----:B------:R0:W-:Y:S02]  /*c4f0*/  @P2 STG.E.U16 desc[UR10][R8.64], R7 ;  /* 0x0000000708002986 */ /* 0x0001e4000c10150a */
[----:B------:R-:W-:Y:S01]  /*c500*/  ISETP.GE.AND P0, PT, R14, UR15, PT ;  /* 0x0000000f0e007c0c */ /* 0x000fe2000bf06270 */
[----:B------:R-:W-:Y:S01]  /*c510*/  IMAD.WIDE R10, R15, 0x2, R12 ;  /* 0x000000020f0a7825 */ /* 0x000fe200078e020c */
[----:B------:R-:W-:Y:S02]  /*c520*/  ISETP.LT.AND P2, PT, R78, UR14, !P1 ;  /* 0x0000000e4e007c0c */ /* 0x000fe4000cf41270 */
[----:B------:R-:W-:Y:S01]  /*c530*/  ISETP.LT.AND P1, PT, R77, UR14, !P1 ;  /* 0x0000000e4d007c0c */ /* 0x000fe2000cf21270 */
[----:B0-----:R-:W-:Y:S01]  /*c540*/  IMAD.WIDE R6, R15, 0x2, R2 ;  /* 0x000000020f067825 */ /* 0x001fe200078e0202 */
[----:B------:R-:W-:-:S03]  /*c550*/  PRMT R5, R75, 0x7632, R5 ;  /* 0x000076324b057816 */ /* 0x000fc60000000005 */
[----:B------:R-:W-:Y:S01]  /*c560*/  VIADD R15, R15, UR4 ;  /* 0x000000040f0f7c36 */ /* 0x000fe20008000000 */
[----:B------:R0:W-:Y:S01]  /*c570*/  @P5 STG.E.U16 desc[UR10][R6.64], R75 ;  /* 0x0000004b06005986 */ /* 0x0001e2000c10150a */
[----:B------:R-:W-:Y:S01]  /*c580*/  ISETP.LT.AND P5, PT, R78, UR14, !P0 ;  /* 0x0000000e4e007c0c */ /* 0x000fe2000c7a1270 */
[----:B------:R-:W-:Y:S02]  /*c590*/  VIADD R14, R252, 0x9 ;  /* 0x00000009fc0e7836 */ /* 0x000fe40000000000 */
[----:B------:R-:W-:Y:S01]  /*c5a0*/  VIADD R69, R15, UR4 ;  /* 0x000000040f457c36 */ /* 0x000fe20008000000 */
[----:B------:R1:W-:Y:S01]  /*c5b0*/  @P4 STG.E.U16 desc[UR10][R10.64], R5 ;  /* 0x000000050a004986 */ /* 0x0003e2000c10150a */
[----:B------:R-:W-:Y:S02]  /*c5c0*/  PRMT R70, R71, 0x7632, R70 ;  /* 0x0000763247467816 */ /* 0x000fe40000000046 */
[----:B------:R-:W-:Y:S01]  /*c5d0*/  ISETP.LT.AND P0, PT, R77, UR14, !P0 ;  /* 0x0000000e4d007c0c */ /* 0x000fe2000c701270 */
[----:B------:R-:W-:Y:S01]  /*c5e0*/  IMAD.WIDE R8, R69, 0x2, R2 ;  /* 0x0000000245087825 */ /* 0x000fe200078e0202 */
[----:B------:R-:W-:-:S03]  /*c5f0*/  ISETP.GE.AND P6, PT, R14, UR15, PT ;  /* 0x0000000f0e007c0c */ /* 0x000fc6000bfc6270 */
[----:B0-----:R-:W-:-:S04]  /*c600*/  IMAD.WIDE R6, R15, 0x2, R12 ;  /* 0x000000020f067825 */ /* 0x001fc800078e020c */
[----:B-1----:R-:W-:-:S05]  /*c610*/  IMAD.WIDE R4, R15, 0x2, R2 ;  /* 0x000000020f047825 */ /* 0x002fca00078e0202 */
[----:B------:R0:W-:Y:S01]  /*c620*/  @P2 STG.E.U16 desc[UR10][R4.64], R71 ;  /* 0x0000004704002986 */ /* 0x0001e2000c10150a */
[----:B------:R-:W-:-:S03]  /*c630*/  VIADD R14, R252, 0xa ;  /* 0x0000000afc0e7836 */ /* 0x000fc60000000000 */
[----:B------:R1:W-:Y:S01]  /*c640*/  @P1 STG.E.U16 desc[UR10][R6.64], R70 ;  /* 0x0000004606001986 */ /* 0x0003e2000c10150a */
[----:B------:R-:W-:-:S03]  /*c650*/  IMAD.WIDE R10, R69, 0x2, R12 ;  /* 0x00000002450a7825 */ /* 0x000fc600078e020c */
[----:B------:R-:W-:Y:S01]  /*c660*/  @P5 STG.E.U16 desc[UR10][R8.64], R16 ;  /* 0x0000001008005986 */ /* 0x000fe2000c10150a */
[----:B------:R-:W-:Y:S02]  /*c670*/  ISETP.LT.AND P5, PT, R78, UR14, !P6 ;  /* 0x0000000e4e007c0c */ /* 0x000fe4000f7a1270 */
[----:B------:R-:W-:Y:S02]  /*c680*/  ISETP.LT.AND P6, PT, R77, UR14, !P6 ;  /* 0x0000000e4d007c0c */ /* 0x000fe4000f7c1270 */
[----:B0-----:R-:W-:Y:S01]  /*c690*/  PRMT R5, R16, 0x7632, R5 ;  /* 0x0000763210057816 */ /* 0x001fe20000000005 */
[----:B------:R-:W-:Y:S01]  /*c6a0*/  VIADD R69, R69, UR4 ;  /* 0x0000000445457c36 */ /* 0x000fe20008000000 */
[----:B------:R-:W-:Y:S01]  /*c6b0*/  ISETP.GE.AND P4, PT, R14, UR15, PT ;  /* 0x0000000f0e007c0c */ /* 0x000fe2000bf86270 */
[----:B------:R-:W-:Y:S02]  /*c6c0*/  VIADD R14, R252, 0xb ;  /* 0x0000000bfc0e7836 */ /* 0x000fe40000000000 */
[----:B------:R0:W-:Y:S01]  /*c6d0*/  @P0 STG.E.U16 desc[UR10][R10.64], R5 ;  /* 0x000000050a000986 */ /* 0x0001e2000c10150a */
[----:B-1----:R-:W-:-:S02]  /*c6e0*/  IMAD.WIDE R6, R69, 0x2, R12 ;  /* 0x0000000245067825 */ /* 0x002fc400078e020c */
[----:B------:R-:W-:Y:S02]  /*c6f0*/  ISETP.GE.AND P2, PT, R14, UR15, PT ;  /* 0x0000000f0e007c0c */ /* 0x000fe4000bf46270 */
[----:B------:R-:W-:Y:S01]  /*c700*/  ISETP.LT.AND P0, PT, R78, UR14, !P4 ;  /* 0x0000000e4e007c0c */ /* 0x000fe2000e701270 */
[----:B0-----:R-:W-:Y:S01]  /*c710*/  IMAD.WIDE R4, R69, 0x2, R2 ;  /* 0x0000000245047825 */ /* 0x001fe200078e0202 */
[----:B------:R-:W-:Y:S02]  /*c720*/  PRMT R11, R20, 0x7632, R11 ;  /* 0x00007632140b7816 */ /* 0x000fe4000000000b */
[----:B------:R-:W-:Y:S02]  /*c730*/  ISETP.LT.AND P4, PT, R77, UR14, !P4 ;  /* 0x0000000e4d007c0c */ /* 0x000fe4000e781270 */
[----:B------:R0:W-:Y:S01]  /*c740*/  @P5 STG.E.U16 desc[UR10][R4.64], R20 ;  /* 0x0000001404005986 */ /* 0x0001e2000c10150a */
[----:B------:R-:W-:-:S03]  /*c750*/  VIADD R15, R69, UR4 ;  /* 0x00000004450f7c36 */ /* 0x000fc60008000000 */
[----:B------:R1:W-:Y:S01]  /*c760*/  @P6 STG.E.U16 desc[UR10][R6.64], R11 ;  /* 0x0000000b06006986 */ /* 0x0003e2000c10150a */
[----:B------:R-:W-:Y:S01]  /*c770*/  ISETP.LT.AND P6, PT, R78, UR14, !P2 ;  /* 0x0000000e4e007c0c */ /* 0x000fe2000d7c1270 */
[C---:B------:R-:W-:Y:S01]  /*c780*/  VIADD R68, R252.reuse, 0xd ;  /* 0x0000000dfc447836 */ /* 0x040fe20000000000 */
[----:B------:R-:W-:Y:S01]  /*c790*/  ISETP.LT.AND P2, PT, R77, UR14, !P2 ;  /* 0x0000000e4d007c0c */ /* 0x000fe2000d741270 */
[C---:B------:R-:W-:Y:S02]  /*c7a0*/  VIADD R69, R15.reuse, UR4 ;  /* 0x000000040f457c36 */ /* 0x040fe40008000000 */
[----:B------:R-:W-:Y:S01]  /*c7b0*/  VIADD R14, R252, 0xc ;  /* 0x0000000cfc0e7836 */ /* 0x000fe20000000000 */
[----:B------:R-:W-:Y:S01]  /*c7c0*/  ISETP.GE.AND P5, PT, R68, UR15, PT ;  /* 0x0000000f44007c0c */ /* 0x000fe2000bfa6270 */
[----:B------:R-:W-:Y:S01]  /*c7d0*/  IMAD.WIDE R8, R15, 0x2, R2 ;  /* 0x000000020f087825 */ /* 0x000fe200078e0202 */
[----:B------:R-:W-:-:S03]  /*c7e0*/  PRMT R68, R17, 0x7632, R68 ;  /* 0x0000763211447816 */ /* 0x000fc60000000044 */
[----:B0-----:R-:W-:Y:S01]  /*c7f0*/  IMAD.WIDE R4, R15, 0x2, R12 ;  /* 0x000000020f047825 */ /* 0x001fe200078e020c */
[----:B------:R-:W-:-:S03]  /*c800*/  PRMT R20, R21, 0x7632, R20 ;  /* 0x0000763215147816 */ /* 0x000fc60000000014 */
[C---:B-1----:R-:W-:Y:S01]  /*c810*/  IMAD.WIDE R10, R69.reuse, 0x2, R2 ;  /* 0x00000002450a7825 */ /* 0x042fe200078e0202 */
[----:B------:R-:W-:Y:S01]  /*c820*/  ISETP.GE.AND P1, PT, R14, UR15, PT ;  /* 0x0000000f0e007c0c */ /* 0x000fe2000bf26270 */
[----:B------:R0:W-:Y:S02]  /*c830*/  @P0 STG.E.U16 desc[UR10][R8.64], R17 ;  /* 0x0000001108000986 */ /* 0x0001e4000c10150a */
[----:B------:R-:W-:Y:S02]  /*c840*/  IMAD.WIDE R6, R69, 0x2, R12 ;  /* 0x0000000245067825 */ /* 0x000fe400078e020c */
[----:B------:R1:W-:Y:S04]  /*c850*/  @P4 STG.E.U16 desc[UR10][R4.64], R68 ;  /* 0x0000004404004986 */ /* 0x0003e8000c10150a */
[----:B------:R-:W-:Y:S01]  /*c860*/  @P6 STG.E.U16 desc[UR10][R10.64], R21 ;  /* 0x000000150a006986 */ /* 0x000fe2000c10150a */
[----:B------:R-:W-:-:S03]  /*c870*/  ISETP.LT.AND P6, PT, R78, UR14, !P5 ;  /* 0x0000000e4e007c0c */ /* 0x000fc6000efc1270 */
[----:B------:R2:W-:Y:S01]  /*c880*/  @P2 STG.E.U16 desc[UR10][R6.64], R20 ;  /* 0x0000001406002986 */ /* 0x0005e2000c10150a */
[----:B------:R-:W-:Y:S01]  /*c890*/  ISETP.LT.AND P2, PT, R78, UR14, !P1 ;  /* 0x0000000e4e007c0c */ /* 0x000fe2000cf41270 */
[----:B0-----:R-:W-:Y:S01]  /*c8a0*/  VIADD R9, R69, UR4 ;  /* 0x0000000445097c36 */ /* 0x001fe20008000000 */
[C---:B------:R-:W-:Y:S01]  /*c8b0*/  ISETP.LT.AND P1, PT, R77.reuse, UR14, !P1 ;  /* 0x0000000e4d007c0c */ /* 0x040fe2000cf21270 */
[C---:B------:R-:W-:Y:S01]  /*c8c0*/  VIADD R16, R252.reuse, 0xf ;  /* 0x0000000ffc107836 */ /* 0x040fe20000000000 */
[----:B------:R-:W-:Y:S01]  /*c8d0*/  ISETP.LT.AND P5, PT, R77, UR14, !P5 ;  /* 0x0000000e4d007c0c */ /* 0x000fe2000efa1270 */
[C---:B------:R-:W-:Y:S02]  /*c8e0*/  VIADD R15, R9.reuse, UR4 ;  /* 0x00000004090f7c36 */ /* 0x040fe40008000000 */
[----:B------:R-:W-:Y:S01]  /*c8f0*/  VIADD R14, R252, 0xe ;  /* 0x0000000efc0e7836 */ /* 0x000fe20000000000 */
[----:B------:R-:W-:Y:S01]  /*c900*/  ISETP.GE.AND P4, PT, R16, UR15, PT ;  /* 0x0000000f10007c0c */ /* 0x000fe2000bf86270 */
[----:B-1----:R-:W-:Y:S01]  /*c910*/  IMAD.WIDE R4, R9, 0x2, R2 ;  /* 0x0000000209047825 */ /* 0x002fe200078e0202 */
[----:B------:R-:W-:-:S03]  /*c920*/  PRMT R16, R18, 0x7632, R16 ;  /* 0x0000763212107816 */ /* 0x000fc60000000010 */
[----:B------:R-:W-:Y:S01]  /*c930*/  IMAD.WIDE R8, R9, 0x2, R12 ;  /* 0x0000000209087825 */ /* 0x000fe200078e020c */
[----:B--2---:R-:W-:-:S03]  /*c940*/  PRMT R20, R22, 0x7632, R20 ;  /* 0x0000763216147816 */ /* 0x004fc60000000014 */
[C---:B------:R-:W-:Y:S01]  /*c950*/  IMAD.WIDE R6, R15.reuse, 0x2, R2 ;  /* 0x000000020f067825 */ /* 0x040fe200078e0202 */
[----:B------:R-:W-:Y:S01]  /*c960*/  ISETP.GE.AND P0, PT, R14, UR15, PT ;  /* 0x0000000f0e007c0c */ /* 0x000fe2000bf06270 */
[----:B------:R0:W-:Y:S02]  /*c970*/  @P2 STG.E.U16 desc[UR10][R4.64], R18 ;  /* 0x0000001204002986 */ /* 0x0001e4000c10150a */
[----:B------:R-:W-:Y:S02]  /*c980*/  IMAD.WIDE R10, R15, 0x2, R12 ;  /* 0x000000020f0a7825 */ /* 0x000fe400078e020c */
[----:B------:R-:W-:Y:S04]  /*c990*/  @P1 STG.E.U16 desc[UR10][R8.64], R16 ;  /* 0x0000001008001986 */ /* 0x000fe8000c10150a */
[----:B------:R-:W-:Y:S01]  /*c9a0*/  @P6 STG.E.U16 desc[UR10][R6.64], R22 ;  /* 0x0000001606006986 */ /* 0x000fe2000c10150a */
[----:B------:R-:W-:-:S03]  /*c9b0*/  VIADD R14, R252, 0x10 ;  /* 0x00000010fc0e7836 */ /* 0x000fc60000000000 */
[----:B------:R1:W-:Y:S01]  /*c9c0*/  @P5 STG.E.U16 desc[UR10][R10.64], R20 ;  /* 0x000000140a005986 */ /* 0x0003e2000c10150a */
[C---:B------:R-:W-:Y:S02]  /*c9d0*/  ISETP.LT.AND P5, PT, R78.reuse, UR14, !P0 ;  /* 0x0000000e4e007c0c */ /* 0x040fe4000c7a1270 */
[----:B------:R-:W-:Y:S01]  /*c9e0*/  ISETP.LT.AND P0, PT, R77, UR14, !P0 ;  /* 0x0000000e4d007c0c */ /* 0x000fe2000c701270 */
[----:B------:R-:W-:Y:S01]  /*c9f0*/  VIADD R15, R15, UR4 ;  /* 0x000000040f0f7c36 */ /* 0x000fe20008000000 */
[----:B------:R-:W-:Y:S02]  /*ca00*/  ISETP.LT.AND P6, PT, R78, UR14, !P4 ;  /* 0x0000000e4e007c0c */ /* 0x000fe4000e7c1270 */
[----:B------:R-:W-:Y:S01]  /*ca10*/  ISETP.GE.AND P2, PT, R14, UR15, PT ;  /* 0x0000000f0e007c0c */ /* 0x000fe2000bf46270 */
[----:B------:R-:W-:Y:S01]  /*ca20*/  VIADD R17, R15, UR4 ;  /* 0x000000040f117c36 */ /* 0x000fe20008000000 */
[----:B------:R-:W-:Y:S01]  /*ca30*/  ISETP.LT.AND P4, PT, R77, UR14, !P4 ;  /* 0x0000000e4d007c0c */ /* 0x000fe2000e781270 */
[----:B------:R-:W-:-:S02]  /*ca40*/  VIADD R14, R252, 0x11 ;  /* 0x00000011fc0e7836 */ /* 0x000fc40000000000 */
[----:B0-----:R-:W-:Y:S01]  /*ca50*/  IMAD.WIDE R4, R15, 0x2, R2 ;  /* 0x000000020f047825 */ /* 0x001fe200078e0202 */
[----:B-1----:R-:W-:-:S03]  /*ca60*/  PRMT R11, R19, 0x7632, R11 ;  /* 0x00007632130b7816 */ /* 0x002fc6000000000b */
[----:B------:R-:W-:Y:S01]  /*ca70*/  IMAD.WIDE R6, R15, 0x2, R12 ;  /* 0x000000020f067825 */ /* 0x000fe200078e020c */
[----:B------:R-:W-:Y:S01]  /*ca80*/  ISETP.GE.AND P1, PT, R14, UR15, PT ;  /* 0x0000000f0e007c0c */ /* 0x000fe2000bf26270 */
[----:B------:R0:W-:Y:S02]  /*ca90*/  @P5 STG.E.U16 desc[UR10][R4.64], R19 ;  /* 0x0000001304005986 */ /* 0x0001e4000c10150a */
[----:B------:R-:W-:Y:S02]  /*caa0*/  IMAD.WIDE R8, R17, 0x2, R2 ;  /* 0x0000000211087825 */ /* 0x000fe400078e0202 */
[----:B------:R1:W-:Y:S01]  /*cab0*/  @P0 STG.E.U16 desc[UR10][R6.64], R11 ;  /* 0x0000000b06000986 */ /* 0x0003e2000c10150a */
[C---:B------:R-:W-:Y:S02]  /*cac0*/  ISETP.LT.AND P0, PT, R78.reuse, UR14, !P2 ;  /* 0x0000000e4e007c0c */ /* 0x040fe4000d701270 */
[----:B------:R-:W-:Y:S01]  /*cad0*/  ISETP.LT.AND P2, PT, R77, UR14, !P2 ;  /* 0x0000000e4d007c0c */ /* 0x000fe2000d741270 */
[----:B------:R2:W-:Y:S01]  /*cae0*/  @P6 STG.E.U16 desc[UR10][R8.64], R23 ;  /* 0x0000001708006986 */ /* 0x0005e2000c10150a */
[----:B------:R-:W-:-:S02]  /*caf0*/  ISETP.LT.AND P6, PT, R78, UR14, !P1 ;  /* 0x0000000e4e007c0c */ /* 0x000fc4000cfc1270 */
[----:B0-----:R-:W-:Y:S01]  /*cb00*/  PRMT R5, R23, 0x7632, R5 ;  /* 0x0000763217057816 */ /* 0x001fe20000000005 */
[C---:B-1----:R-:W-:Y:S01]  /*cb10*/  IMAD.WIDE R10, R17.reuse, 0x2, R12 ;  /* 0x00000002110a7825 */ /* 0x042fe200078e020c */
[----:B------:R-:W-:Y:S01]  /*cb20*/  PRMT R16, R24, 0x7632, R16 ;  /* 0x0000763218107816 */ /* 0x000fe20000000010 */
[----:B------:R-:W0:Y:S02]  /*cb30*/  LDS.128 R20, [R0] ;  /* 0x0000000000147984 */ /* 0x000e240000000c00 */
[----:B------:R-:W-:Y:S02]  /*cb40*/  VIADD R17, R17, UR4 ;  /* 0x0000000411117c36 */ /* 0x000fe40008000000 */
[----:B------:R-:W-:Y:S01]  /*cb50*/  VIADD R14, R252, 0x12 ;  /* 0x00000012fc0e7836 */ /* 0x000fe20000000000 */
[----:B------:R1:W-:Y:S01]  /*cb60*/  @P4 STG.E.U16 desc[UR10][R10.64], R5 ;  /* 0x000000050a004986 */ /* 0x0003e2000c10150a */
[C---:B------:R-:W-:Y:S02]  /*cb70*/  VIADD R15, R17.reuse, UR4 ;  /* 0x00000004110f7c36 */ /* 0x040fe40008000000 */
[----:B------:R-:W-:Y:S01]  /*cb80*/  IMAD.WIDE R6, R17, 0x2, R12 ;  /* 0x0000000211067825 */ /* 0x000fe200078e020c */
[----:B------:R-:W-:-:S03]  /*cb90*/  ISETP.GE.AND P5, PT, R14, UR15, PT ;  /* 0x0000000f0e007c0c */ /* 0x000fc6000bfa6270 */
[----:B--2---:R-:W-:-:S04]  /*cba0*/  IMAD.WIDE R8, R15, 0x2, R2 ;  /* 0x000000020f087825 */ /* 0x004fc800078e0202 */
[----:B-1----:R-:W-:Y:S01]  /*cbb0*/  IMAD.WIDE R4, R17, 0x2, R2 ;  /* 0x0000000211047825 */ /* 0x002fe200078e0202 */
[----:B------:R-:W-:-:S04]  /*cbc0*/  ISETP.LT.AND P1, PT, R77, UR14, !P1 ;  /* 0x0000000e4d007c0c */ /* 0x000fc8000cf21270 */
[----:B------:R1:W-:Y:S04]  /*cbd0*/  @P0 STG.E.U16 desc[UR10][R4.64], R24 ;  /* 0x0000001804000986 */ /* 0x0003e8000c10150a */
[----:B------:R2:W-:Y:S04]  /*cbe0*/  @P2 STG.E.U16 desc[UR10][R6.64], R16 ;  /* 0x0000001006002986 */ /* 0x0005e8000c10150a */
[----:B------:R0:W-:Y:S01]  /*cbf0*/  @P6 STG.E.U16 desc[UR10][R8.64], R28 ;  /* 0x0000001c08006986 */ /* 0x0001e2000c10150a */
[----:B------:R-:W-:Y:S01]  /*cc00*/  ISETP.LT.AND P6, PT, R78, UR14, !P5 ;  /* 0x0000000e4e007c0c */ /* 0x000fe2000efc1270 */
[----:B------:R-:W-:Y:S01]  /*cc10*/  VIADD R14, R252, 0x13 ;  /* 0x00000013fc0e7836 */ /* 0x000fe20000000000 */
[----:B----4-:R-:W-:Y:S01]  /*cc20*/  ISETP.LT.AND P5, PT, R77, UR5, !P5 ;  /* 0x000000054d007c0c */ /* 0x010fe2000efa1270 */
[----:B------:R-:W4:Y:S01]  /*cc30*/  LDCU UR5, c[0x0][0x398] ;  /* 0x00007300ff0577ac */ /* 0x000f220008000800 */
[----:B------:R-:W-:Y:S01]  /*cc40*/  PRMT R17, R28, 0x7632, R17 ;  /* 0x000076321c117816 */ /* 0x000fe20000000011 */
[C---:B-1----:R-:W-:Y:S01]  /*cc50*/  IMAD.WIDE R4, R15.reuse, 0x2, R12 ;  /* 0x000000020f047825 */ /* 0x042fe200078e020c */
[----:B------:R-:W-:Y:S01]  /*cc60*/  ISETP.GE.AND P4, PT, R14, UR15, PT ;  /* 0x0000000f0e007c0c */ /* 0x000fe2000bf86270 */
[----:B------:R-:W1:Y:S02]  /*cc70*/  LDCU UR14, c[0x0][0x398] ;  /* 0x00007300ff0e77ac */ /* 0x000e640008000800 */
[----:B------:R-:W-:Y:S01]  /*cc80*/  VIADD R11, R15, UR4 ;  /* 0x000000040f0b7c36 */ /* 0x000fe20008000000 */
[----:B------:R1:W-:Y:S01]  /*cc90*/  @P1 STG.E.U16 desc[UR10][R4.64], R17 ;  /* 0x0000001104001986 */ /* 0x0003e2000c10150a */
[----:B------:R-:W-:Y:S01]  /*cca0*/  VIADD R14, R252, 0x14 ;  /* 0x00000014fc0e7836 */ /* 0x000fe20000000000 */
[----:B-----5:R-:W-:Y:S01]  /*ccb0*/  ISETP.LT.AND P1, PT, R78, UR6, !P4 ;  /* 0x000000064e007c0c */ /* 0x020fe2000e721270 */
[----:B--2---:R-:W-:Y:S01]  /*ccc0*/  IMAD.WIDE R6, R11, 0x2, R2 ;  /* 0x000000020b067825 */ /* 0x004fe200078e0202 */
[----:B------:R-:W-:Y:S01]  /*ccd0*/  ISETP.LT.AND P4, PT, R77, UR7, !P4 ;  /* 0x000000074d007c0c */ /* 0x000fe2000e781270 */
[----:B------:R-:W2:Y:S01]  /*cce0*/  LDCU UR6, c[0x0][0x398] ;  /* 0x00007300ff0677ac */ /* 0x000ea20008000800 */
[----:B------:R-:W-:Y:S01]  /*ccf0*/  PRMT R16, R25, 0x7632, R16 ;  /* 0x0000763219107816 */ /* 0x000fe20000000010 */
[C---:B0-----:R-:W-:Y:S01]  /*cd00*/  IMAD.WIDE R8, R11.reuse, 0x2, R12 ;  /* 0x000000020b087825 */ /* 0x041fe200078e020c */
[----:B------:R-:W-:Y:S01]  /*cd10*/  ISETP.GE.AND P0, PT, R14, UR15, PT ;  /* 0x0000000f0e007c0c */ /* 0x000fe2000bf06270 */
[----:B------:R0:W-:Y:S01]  /*cd20*/  @P6 STG.E.U16 desc[UR10][R6.64], R25 ;  /* 0x0000001906006986 */ /* 0x0001e2000c10150a */
[----:B------:R-:W5:Y:S01]  /*cd30*/  LDCU UR7, c[0x0][0x398] ;  /* 0x00007300ff0777ac */ /* 0x000f620008000800 */
[----:B------:R-:W-:-:S02]  /*cd40*/  VIADD R11, R11, UR4 ;  /* 0x000000040b0b7c36 */ /* 0x000fc40008000000 */
[----:B------:R-:W-:Y:S01]  /*cd50*/  VIADD R10, R252, 0x15 ;  /* 0x00000015fc0a7836 */ /* 0x000fe20000000000 */
[----:B------:R2:W-:Y:S01]  /*cd60*/  @P5 STG.E.U16 desc[UR10][R8.64], R16 ;  /* 0x0000001008005986 */ /* 0x0005e2000c10150a */
[----:B----4-:R-:W-:Y:S01]  /*cd70*/  ISETP.LT.AND P5, PT, R78, UR5, !P0 ;  /* 0x000000054e007c0c */ /* 0x010fe2000c7a1270 */
[----:B-1----:R-:W-:Y:S01]  /*cd80*/  IMAD.WIDE R4, R11, 0x2, R2 ;  /* 0x000000020b047825 */ /* 0x002fe200078e0202 */
[----:B------:R-:W-:Y:S01]  /*cd90*/  PRMT R17, R29, 0x7632, R17 ;  /* 0x000076321d117816 */ /* 0x000fe20000000011 */
[----:B------:R-:W1:Y:S01]  /*cda0*/  LDCU UR5, c[0x0][0x398] ;  /* 0x00007300ff0577ac */ /* 0x000e620008000800 */
[----:B------:R-:W-:Y:S01]  /*cdb0*/  ISETP.GE.AND P2, PT, R10, UR15, PT ;  /* 0x0000000f0a007c0c */ /* 0x000fe2000bf46270 */
[----:B0-----:R-:W-:Y:S01]  /*cdc0*/  IMAD.WIDE R6, R11, 0x2, R12 ;  /* 0x000000020b067825 */ /* 0x001fe200078e020c */
[----:B------:R0:W-:Y:S01]  /*cdd0*/  @P1 STG.E.U16 desc[UR10][R4.64], R29 ;  /* 0x0000001d04001986 */ /* 0x0001e2000c10150a */
[----:B------:R-:W-:Y:S01]  /*cde0*/  ISETP.LT.AND P0, PT, R77, UR8, !P0 ;  /* 0x000000084d007c0c */ /* 0x000fe2000c701270 */
[----:B------:R-:W4:Y:S01]  /*cdf0*/  LDCU UR8, c[0x0][0x398] ;  /* 0x00007300ff0877ac */ /* 0x000f220008000800 */
[----:B------:R-:W-:Y:S01]  /*ce00*/  VIADD R15, R11, UR4 ;  /* 0x000000040b0f7c36 */ /* 0x000fe20008000000 */
[----:B------:R1:W-:Y:S01]  /*ce10*/  @P4 STG.E.U16 desc[UR10][R6.64], R17 ;  /* 0x0000001106004986 */ /* 0x0003e2000c10150a */
[----:B------:R-:W-:Y:S01]  /*ce20*/  ISETP.LT.AND P4, PT, R78, UR9, !P2 ;  /* 0x000000094e007c0c */ /* 0x000fe2000d781270 */
[----:B------:R-:W-:-:S02]  /*ce30*/  VIADD R10, R252, 0x16 ;  /* 0x00000016fc0a7836 */ /* 0x000fc40000000000 */
[----:B--2---:R-:W-:-:S04]  /*ce40*/  IMAD.WIDE R8, R15, 0x2, R2 ;  /* 0x000000020f087825 */ /* 0x004fc800078e0202 */
[C---:B------:R-:W-:Y:S01]  /*ce50*/  VIADD R11, R15.reuse, UR4 ;  /* 0x000000040f0b7c36 */ /* 0x040fe20008000000 */
[----:B------:R2:W-:Y:S01]  /*ce60*/  @P5 STG.E.U16 desc[UR10][R8.64], R26 ;  /* 0x0000001a08005986 */ /* 0x0005e2000c10150a */
[----:B0-----:R-:W-:Y:S01]  /*ce70*/  IMAD.WIDE R4, R15, 0x2, R12 ;  /* 0x000000020f047825 */ /* 0x001fe200078e020c */
[----:B------:R-:W-:Y:S01]  /*ce80*/  ISETP.LT.AND P2, PT, R77, UR6, !P2 ;  /* 0x000000064d007c0c */ /* 0x000fe2000d741270 */
[----:B------:R-:W0:Y:S02]  /*ce90*/  LDCU UR6, c[0x0][0x398] ;  /* 0x00007300ff0677ac */ /* 0x000e240008000800 */
[----:B-1----:R-:W-:Y:S01]  /*cea0*/  IMAD.WIDE R6, R11, 0x2, R2 ;  /* 0x000000020b067825 */ /* 0x002fe200078e0202 */
[----:B------:R-:W-:Y:S01]  /*ceb0*/  ISETP.GE.AND P6, PT, R10, UR15, PT ;  /* 0x0000000f0a007c0c */ /* 0x000fe2000bfc6270 */
[----:B------:R-:W1:Y:S01]  /*cec0*/  LDCU UR9, c[0x0][0x398] ;  /* 0x00007300ff0977ac */ /* 0x000e620008000800 */
[----:B--2---:R-:W-:-:S05]  /*ced0*/  PRMT R9, R26, 0x7632, R9 ;  /* 0x000076321a097816 */ /* 0x004fca0000000009 */
[----:B------:R2:W-:Y:S04]  /*cee0*/  @P0 STG.E.U16 desc[UR10][R4.64], R9 ;  /* 0x0000000904000986 */ /* 0x0005e8000c10150a */
[----:B------:R0:W-:Y:S01]  /*cef0*/  @P4 STG.E.U16 desc[UR10][R6.64], R30 ;  /* 0x0000001e06004986 */ /* 0x0001e2000c10150a */
[----:B------:R-:W-:Y:S01]  /*cf00*/  ISETP.LT.AND P4, PT, R78, UR5, !P6 ;  /* 0x000000054e007c0c */ /* 0x000fe2000f781270 */
[----:B------:R-:W1:Y:S01]  /*cf10*/  LDCU UR5, c[0x0][0x398] ;  /* 0x00007300ff0577ac */ /* 0x000e620008000800 */
[----:B-----5:R-:W-:Y:S01]  /*cf20*/  ISETP.LT.AND P6, PT, R77, UR7, !P6 ;  /* 0x000000074d007c0c */ /* 0x020fe2000f7c1270 */
[C---:B------:R-:W-:Y:S02]  /*cf30*/  VIADD R14, R252.reuse, 0x17 ;  /* 0x00000017fc0e7836 */ /* 0x040fe40000000000 */
[----:B------:R-:W-:Y:S01]  /*cf40*/  VIADD R10, R252, 0x18 ;  /* 0x00000018fc0a7836 */ /* 0x000fe20000000000 */
[----:B------:R-:W5:Y:S01]  /*cf50*/  LDCU UR7, c[0x0][0x398] ;  /* 0x00007300ff0777ac */ /* 0x000f620008000800 */
[----:B--2---:R-:W-:Y:S01]  /*cf60*/  PRMT R5, R30, 0x7632, R5 ;  /* 0x000076321e057816 */ /* 0x004fe20000000005 */
[----:B------:R-:W-:Y:S01]  /*cf70*/  IMAD.WIDE R8, R11, 0x2, R12 ;  /* 0x000000020b087825 */ /* 0x000fe200078e020c */
[----:B------:R-:W-:-:S03]  /*cf80*/  ISETP.GE.AND P1, PT, R14, UR15, PT ;  /* 0x0000000f0e007c0c */ /* 0x000fc6000bf26270 */
[----:B------:R-:W-:Y:S01]  /*cf90*/  VIADD R11, R11, UR4 ;  /* 0x000000040b0b7c36 */ /* 0x000fe20008000000 */
[----:B------:R2:W-:Y:S01]  /*cfa0*/  @P2 STG.E.U16 desc[UR10][R8.64], R5 ;  /* 0x0000000508002986 */ /* 0x0005e2000c10150a */
[----:B------:R-:W-:Y:S02]  /*cfb0*/  ISETP.GE.AND P5, PT, R10, UR15, PT ;  /* 0x0000000f0a007c0c */ /* 0x000fe4000bfa6270 */
[----:B0-----:R-:W-:Y:S01]  /*cfc0*/  IMAD.WIDE R6, R11, 0x2, R12 ;  /* 0x000000020b067825 */ /* 0x001fe200078e020c */
[----:B----4-:R-:W-:Y:S01]  /*cfd0*/  ISETP.LT.AND P2, PT, R78, UR8, !P1 ;  /* 0x000000084e007c0c */ /* 0x010fe2000cf41270 */
[----:B------:R-:W0:Y:S01]  /*cfe0*/  LDCU UR8, c[0x0][0x398] ;  /* 0x00007300ff0877ac */ /* 0x000e220008000800 */
[----:B------:R-:W-:Y:S01]  /*cff0*/  ISETP.LT.AND P1, PT, R77, UR6, !P1 ;  /* 0x000000064d007c0c */ /* 0x000fe2000cf21270 */
[----:B--2---:R-:W-:Y:S01]  /*d000*/  IMAD.WIDE R4, R11, 0x2, R2 ;  /* 0x000000020b047825 */ /* 0x004fe200078e0202 */
[----:B------:R-:W-:Y:S01]  /*d010*/  PRMT R9, R27, 0x7632, R9 ;  /* 0x000076321b097816 */ /* 0x000fe20000000009 */
[----:B------:R-:W2:Y:S03]  /*d020*/  LDCU UR6, c[0x0][0x398] ;  /* 0x00007300ff0677ac */ /* 0x000ea60008000800 */
[----:B------:R4:W-:Y:S01]  /*d030*/  @P4 STG.E.U16 desc[UR10][R4.64], R27 ;  /* 0x0000001b04004986 */ /* 0x0009e2000c10150a */
[----:B------:R-:W-:-:S03]  /*d040*/  VIADD R11, R11, UR4 ;  /* 0x000000040b0b7c36 */ /* 0x000fc60008000000 */
[----:B------:R0:W-:Y:S01]  /*d050*/  @P6 STG.E.U16 desc[UR10][R6.64], R9 ;  /* 0x0000000906006986 */ /* 0x0001e2000c10150a */
[----:B-1----:R-:W-:Y:S01]  /*d060*/  ISETP.LT.AND P6, PT, R78, UR9, !P5 ;  /* 0x000000094e007c0c */ /* 0x002fe2000efc1270 */
[----:B------:R-:W-:Y:S01]  /*d070*/  VIADD R10, R252, 0x19 ;  /* 0x00000019fc0a7836 */ /* 0x000fe20000000000 */
[----:B------:R-:W-:Y:S01]  /*d080*/  ISETP.LT.AND P5, PT, R77, UR5, !P5 ;  /* 0x000000054d007c0c */ /* 0x000fe2000efa1270 */
[----:B------:R-:W-:Y:S01]  /*d090*/  VIADD R15, R11, UR4 ;  /* 0x000000040b0f7c36 */ /* 0x000fe20008000000 */
[----:B------:R-:W1:Y:S01]  /*d0a0*/  LDCU UR5, c[0x0][0x398] ;  /* 0x00007300ff0577ac */ /* 0x000e620008000800 */
[----:B------:R-:W-:Y:S01]  /*d0b0*/  PRMT R16, R31, 0x7632, R16 ;  /* 0x000076321f107816 */ /* 0x000fe20000000010 */
[C---:B----4-:R-:W-:Y:S01]  /*d0c0*/  IMAD.WIDE R4, R11.reuse, 0x2, R12 ;  /* 0x000000020b047825 */ /* 0x050fe200078e020c */
[----:B------:R-:W-:Y:S01]  /*d0d0*/  ISETP.GE.AND P0, PT, R10, UR15, PT ;  /* 0x0000000f0a007c0c */ /* 0x000fe2000bf06270 */
[----:B------:R-:W4:Y:S02]  /*d0e0*/  LDCU UR9, c[0x0][0x398] ;  /* 0x00007300ff0977ac */ /* 0x000f240008000800 */
[----:B0-----:R-:W-:-:S04]  /*d0f0*/  IMAD.WIDE R8, R11, 0x2, R2 ;  /* 0x000000020b087825 */ /* 0x001fc800078e0202 */
[C---:B------:R-:W-:Y:S01]  /*d100*/  IMAD.WIDE R6, R15.reuse, 0x2, R2 ;  /* 0x000000020f067825 */ /* 0x040fe200078e0202 */
[----:B------:R0:W-:Y:S03]  /*d110*/  @P2 STG.E.U16 desc[UR10][R8.64], R31 ;  /* 0x0000001f08002986 */ /* 0x0001e6000c10150a */
[----:B------:R-:W-:Y:S01]  /*d120*/  VIADD R10, R252, 0x1a ;  /* 0x0000001afc0a7836 */ /* 0x000fe20000000000 */
[----:B------:R1:W-:Y:S04]  /*d130*/  @P1 STG.E.U16 desc[UR10][R4.64], R16 ;  /* 0x0000001004001986 */ /* 0x0003e8000c10150a */
[----:B------:R1:W-:Y:S01]  /*d140*/  @P6 STG.E.U16 desc[UR10][R6.64], R32 ;  /* 0x0000002006006986 */ /* 0x0003e2000c10150a */
[----:B------:R-:W-:Y:S01]  /*d150*/  ISETP.GE.AND P4, PT, R10, UR15, PT ;  /* 0x0000000f0a007c0c */ /* 0x000fe2000bf86270 */
[----:B------:R-:W-:Y:S01]  /*d160*/  IMAD.WIDE R10, R15, 0x2, R12 ;  /* 0x000000020f0a7825 */ /* 0x000fe200078e020c */
[----:B-----5:R-:W-:Y:S01]  /*d170*/  ISETP.LT.AND P6, PT, R78, UR7, !P0 ;  /* 0x000000074e007c0c */ /* 0x020fe2000c7c1270 */
[----:B------:R-:W5:Y:S01]  /*d180*/  LDCU UR7, c[0x0][0x398] ;  /* 0x00007300ff0777ac */ /* 0x000f620008000800 */
[----:B0-----:R-:W-:-:S02]  /*d190*/  PRMT R9, R32, 0x7632, R9 ;  /* 0x0000763220097816 */ /* 0x001fc40000000009 */
[----:B------:R-:W-:Y:S01]  /*d1a0*/  ISETP.LT.AND P0, PT, R77, UR8, !P0 ;  /* 0x000000084d007c0c */ /* 0x000fe2000c701270 */
[----:B------:R-:W-:Y:S01]  /*d1b0*/  VIADD R15, R15, UR4 ;  /* 0x000000040f0f7c36 */ /* 0x000fe20008000000 */
[----:B------:R-:W0:Y:S01]  /*d1c0*/  LDCU UR8, c[0x0][0x398] ;  /* 0x00007300ff0877ac */ /* 0x000e220008000800 */
[----:B------:R-:W-:Y:S01]  /*d1d0*/  VIADD R14, R252, 0x1b ;  /* 0x0000001bfc0e7836 */ /* 0x000fe20000000000 */
[----:B------:R2:W-:Y:S01]  /*d1e0*/  @P5 STG.E.U16 desc[UR10][R10.64], R9 ;  /* 0x000000090a005986 */ /* 0x0005e2000c10150a */
[----:B------:R-:W-:Y:S01]  /*d1f0*/  ISETP.LT.AND P5, PT, R78, UR12, !P4 ;  /* 0x0000000c4e007c0c */ /* 0x000fe2000e7a1270 */
[----:B-1----:R-:W-:Y:S01]  /*d200*/  IMAD.WIDE R4, R15, 0x2, R2 ;  /* 0x000000020f047825 */ /* 0x002fe200078e0202 */
[----:B------:R-:W-:Y:S01]  /*d210*/  ISETP.LT.AND P4, PT, R77, UR5, !P4 ;  /* 0x000000054d007c0c */ /* 0x000fe2000e781270 */
[----:B------:R-:W1:Y:S02]  /*d220*/  LDCU UR5, c[0x0][0x398] ;  /* 0x00007300ff0577ac */ /* 0x000e640008000800 */
[----:B------:R-:W-:-:S02]  /*d230*/  VIADD R8, R252, 0x1c ;  /* 0x0000001cfc087836 */ /* 0x000fc40000000000 */
[C---:B------:R-:W-:Y:S01]  /*d240*/  IMAD.WIDE R6, R15.reuse, 0x2, R12 ;  /* 0x000000020f067825 */ /* 0x040fe200078e020c */
[----:B------:R-:W-:Y:S02]  /*d250*/  ISETP.GE.AND P2, PT, R14, UR15, PT ;  /* 0x0000000f0e007c0c */ /* 0x000fe4000bf46270 */
[----:B--2---:R-:W-:Y:S01]  /*d260*/  PRMT R11, R36, 0x7632, R11 ;  /* 0x00007632240b7816 */ /* 0x004fe2000000000b */
[----:B------:R-:W-:Y:S02]  /*d270*/  VIADD R10, R252, 0x1d ;  /* 0x0000001dfc0a7836 */ /* 0x000fe40000000000 */
[----:B------:R-:W-:Y:S01]  /*d280*/  VIADD R17, R15, UR4 ;  /* 0x000000040f117c36 */ /* 0x000fe20008000000 */
[----:B------:R2:W-:Y:S01]  /*d290*/  @P6 STG.E.U16 desc[UR10][R4.64], R36 ;  /* 0x0000002404006986 */ /* 0x0005e2000c10150a */
[----:B------:R-:W-:Y:S01]  /*d2a0*/  ISETP.GE.AND P1, PT, R8, UR15, PT ;  /* 0x0000000f08007c0c */ /* 0x000fe2000bf26270 */
[----:B------:R-:W0:Y:S01]  /*d2b0*/  LDCU UR12, c[0x0][0x398] ;  /* 0x00007300ff0c77ac */ /* 0x000e220008000800 */
[----:B------:R-:W-:Y:S01]  /*d2c0*/  IMAD.WIDE R8, R17, 0x2, R2 ;  /* 0x0000000211087825 */ /* 0x000fe200078e0202 */
[----:B------:R1:W-:Y:S01]  /*d2d0*/  @P0 STG.E.U16 desc[UR10][R6.64], R11 ;  /* 0x0000000b06000986 */ /* 0x0003e2000c10150a */
[----:B------:R-:W-:-:S02]  /*d2e0*/  ISETP.GE.AND P6, PT, R10, UR15, PT ;  /* 0x0000000f0a007c0c */ /* 0x000fc4000bfc6270 */
[C---:B------:R-:W-:Y:S01]  /*d2f0*/  ISETP.LT.AND P0, PT, R78.reuse, UR6, !P2 ;  /* 0x000000064e007c0c */ /* 0x040fe2000d701270 */
[----:B------:R-:W0:Y:S01]  /*d300*/  LDCU UR6, c[0x0][0x398] ;  /* 0x00007300ff0677ac */ /* 0x000e220008000800 */
[----:B--2---:R-:W-:Y:S01]  /*d310*/  PRMT R5, R33, 0x7632, R5 ;  /* 0x0000763221057816 */ /* 0x004fe20000000005 */
[----:B-1----:R-:W-:Y:S01]  /*d320*/  IMAD.WIDE R10, R17, 0x2, R12 ;  /* 0x00000002110a7825 */ /* 0x002fe200078e020c */
[----:B------:R1:W-:Y:S01]  /*d330*/  @P5 STG.E.U16 desc[UR10][R8.64], R33 ;  /* 0x0000002108005986 */ /* 0x0003e2000c10150a */
[----:B----4-:R-:W-:Y:S01]  /*d340*/  ISETP.LT.AND P2, PT, R77, UR9, !P2 ;  /* 0x000000094d007c0c */ /* 0x010fe2000d741270 */
[----:B------:R-:W2:Y:S01]  /*d350*/  LDCU UR9, c[0x0][0x398] ;  /* 0x00007300ff0977ac */ /* 0x000ea20008000800 */
[----:B------:R-:W-:Y:S01]  /*d360*/  VIADD R17, R17, UR4 ;  /* 0x0000000411117c36 */ /* 0x000fe20008000000 */
[----:B------:R4:W-:Y:S01]  /*d370*/  @P4 STG.E.U16 desc[UR10][R10.64], R5 ;  /* 0x000000050a004986 */ /* 0x0009e2000c10150a */
[----:B-----5:R-:W-:Y:S01]  /*d380*/  ISETP.LT.AND P4, PT, R78, UR7, !P1 ;  /* 0x000000074e007c0c */ /* 0x020fe2000cf81270 */
[----:B------:R-:W-:Y:S01]  /*d390*/  VIADD R14, R252, 0x1e ;  /* 0x0000001efc0e7836 */ /* 0x000fe20000000000 */
[----:B------:R-:W5:Y:S01]  /*d3a0*/  LDCU UR7, c[0x0][0x398] ;  /* 0x00007300ff0777ac */ /* 0x000f620008000800 */
[----:B------:R-:W-:-:S02]  /*d3b0*/  VIADD R15, R17, UR4 ;  /* 0x00000004110f7c36 */ /* 0x000fc40008000000 */
[----:B-1----:R-:W-:Y:S02]  /*d3c0*/  VIADD R8, R252, 0x1f ;  /* 0x0000001ffc087836 */ /* 0x002fe40000000000 */
[----:B----4-:R-:W-:Y:S01]  /*d3d0*/  IMAD.WIDE R4, R17, 0x2, R2 ;  /* 0x0000000211047825 */ /* 0x010fe200078e0202 */
[----:B------:R-:W-:Y:S02]  /*d3e0*/  ISETP.GE.AND P5, PT, R14, UR15, PT ;  /* 0x0000000f0e007c0c */ /* 0x000fe4000bfa6270 */
[----:B------:R-:W-:Y:S01]  /*d3f0*/  ISETP.LT.AND P1, PT, R77, UR5, !P1 ;  /* 0x000000054d007c0c */ /* 0x000fe2000cf21270 */
[----:B------:R-:W-:Y:S01]  /*d400*/  IMAD.WIDE R6, R17, 0x2, R12 ;  /* 0x0000000211067825 */ /* 0x000fe200078e020c */
[----:B------:R1:W-:Y:S01]  /*d410*/  @P0 STG.E.U16 desc[UR10][R4.64], R37 ;  /* 0x0000002504000986 */ /* 0x0003e2000c10150a */
[----:B------:R-:W-:Y:S01]  /*d420*/  PRMT R14, R37, 0x7632, R14 ;  /* 0x00007632250e7816 */ /* 0x000fe2000000000e */
[----:B------:R-:W4:Y:S01]  /*d430*/  LDCU UR5, c[0x0][0x398] ;  /* 0x00007300ff0577ac */ /* 0x000f220008000800 */
[----:B------:R-:W-:Y:S01]  /*d440*/  ISETP.GE.AND P0, PT, R8, UR15, PT ;  /* 0x0000000f08007c0c */ /* 0x000fe2000bf06270 */
[----:B------:R-:W-:-:S02]  /*d450*/  IMAD.WIDE R8, R15, 0x2, R2 ;  /* 0x000000020f087825 */ /* 0x000fc400078e0202 */
[----:B------:R-:W-:Y:S01]  /*d460*/  @P2 STG.E.U16 desc[UR10][R6.64], R14 ;  /* 0x0000000e06002986 */ /* 0x000fe2000c10150a */
[----:B0-----:R-:W-:Y:S01]  /*d470*/  ISETP.LT.AND P2, PT, R78, UR6, !P6 ;  /* 0x000000064e007c0c */ /* 0x001fe2000f741270 */
[----:B------:R-:W0:Y:S01]  /*d480*/  LDCU UR6, c[0x0][0x398] ;  /* 0x00007300ff0677ac */ /* 0x000e220008000800 */
[----:B------:R-:W-:Y:S01]  /*d490*/  ISETP.LT.AND P6, PT, R77, UR8, !P6 ;  /* 0x000000084d007c0c */ /* 0x000fe2000f7c1270 */
[----:B------:R2:W-:Y:S01]  /*d4a0*/  @P4 STG.E.U16 desc[UR10][R8.64], R34 ;  /* 0x0000002208004986 */ /* 0x0005e2000c10150a */
[C---:B-1----:R-:W-:Y:S01]  /*d4b0*/  IMAD.WIDE R4, R15.reuse, 0x2, R12 ;  /* 0x000000020f047825 */ /* 0x042fe200078e020c */
[----:B------:R-:W1:Y:S03]  /*d4c0*/  LDCU UR8, c[0x0][0x398] ;  /* 0x00007300ff0877ac */ /* 0x000e660008000800 */
[----:B------:R-:W-:Y:S01]  /*d4d0*/  VIADD R11, R15, UR4 ;  /* 0x000000040f0b7c36 */ /* 0x000fe20008000000 */
[----:B--2---:R-:W-:-:S03]  /*d4e0*/  PRMT R9, R34, 0x7632, R9 ;  /* 0x0000763222097816 */ /* 0x004fc60000000009 */
[----:B------:R-:W-:Y:S02]  /*d4f0*/  IMAD.WIDE R6, R11, 0x2, R2 ;  /* 0x000000020b067825 */ /* 0x000fe400078e0202 */
[----:B------:R2:W-:Y:S01]  /*d500*/  @P1 STG.E.U16 desc[UR10][R4.64], R9 ;  /* 0x0000000904001986 */ /* 0x0005e2000c10150a */
[----:B-----5:R-:W-:Y:S01]  /*d510*/  ISETP.LT.AND P1, PT, R78, UR7, !P5 ;  /* 0x000000074e007c0c */ /* 0x020fe2000ef21270 */
[----:B------:R-:W-:Y:S01]  /*d520*/  VIADD R10, R252, 0x20 ;  /* 0x00000020fc0a7836 */ /* 0x000fe20000000000 */
[----:B------:R-:W-:Y:S01]  /*d530*/  ISETP.LT.AND P5, PT, R77, UR9, !P5 ;  /* 0x000000094d007c0c */ /* 0x000fe2000efa1270 */
[----:B------:R5:W-:Y:S01]  /*d540*/  @P2 STG.E.U16 desc[UR10][R6.64], R38 ;  /* 0x0000002606002986 */ /* 0x000be2000c10150a */
[----:B------:R-:W0:Y:S01]  /*d550*/  LDCU UR7, c[0x0][0x398] ;  /* 0x00007300ff0777ac */ /* 0x000e220008000800 */
[----:B--2---:R-:W-:Y:S01]  /*d560*/  PRMT R5, R38, 0x7632, R5 ;  /* 0x0000763226057816 */ /* 0x004fe20000000005 */
[C-C-:B------:R-:W-:Y:S01]  /*d570*/  IMAD.WIDE R8, R11.reuse, 0x2, R12.reuse ;  /* 0x000000020b087825 */ /* 0x140fe200078e020c */
[----:B------:R-:W-:Y:S01]  /*d580*/  ISETP.GE.AND P4, PT, R10, UR15, PT ;  /* 0x0000000f0a007c0c */ /* 0x000fe2000bf86270 */
[----:B------:R-:W2:Y:S02]  /*d590*/  LDCU UR9, c[0x0][0x398] ;  /* 0x00007300ff0977ac */ /* 0x000ea40008000800 */
[----:B------:R-:W-:Y:S01]  /*d5a0*/  VIADD R11, R11, UR4 ;  /* 0x000000040b0b7c36 */ /* 0x000fe20008000000 */
[----:B------:R1:W-:Y:S01]  /*d5b0*/  @P6 STG.E.U16 desc[UR10][R8.64], R5 ;  /* 0x0000000508006986 */ /* 0x0003e2000c10150a */
[----:B----4-:R-:W-:Y:S01]  /*d5c0*/  ISETP.LT.AND P6, PT, R78, UR5, !P0 ;  /* 0x000000054e007c0c */ /* 0x010fe2000c7c1270 */
[----:B------:R-:W-:Y:S01]  /*d5d0*/  VIADD R10, R252, 0x21 ;  /* 0x00000021fc0a7836 */ /* 0x000fe20000000000 */
[----:B------:R-:W4:Y:S01]  /*d5e0*/  LDCU UR5, c[0x0][0x398] ;  /* 0x00007300ff0577ac */ /* 0x000f220008000800 */
[----:B-----5:R-:W-:Y:S01]  /*d5f0*/  IMAD.WIDE R6, R11, 0x2, R12 ;  /* 0x000000020b067825 */ /* 0x020fe200078e020c */
[----:B0-----:R-:W-:-:S03]  /*d600*/  ISETP.LT.AND P0, PT, R77, UR6, !P0 ;  /* 0x000000064d007c0c */ /* 0x001fc6000c701270 */
[----:B-1----:R-:W-:Y:S01]  /*d610*/  IMAD.WIDE R4, R11, 0x2, R2 ;  /* 0x000000020b047825 */ /* 0x002fe200078e0202 */
[----:B------:R-:W-:Y:S01]  /*d620*/  PRMT R9, R35, 0x7632, R9 ;  /* 0x0000763223097816 */ /* 0x000fe20000000009 */
[----:B------:R-:W0:Y:S02]  /*d630*/  LDCU UR6, c[0x0][0x398] ;  /* 0x00007300ff0677ac */ /* 0x000e240008000800 */
[----:B------:R-:W-:Y:S01]  /*d640*/  VIADD R11, R11, UR4 ;  /* 0x000000040b0b7c36 */ /* 0x000fe20008000000 */
[----:B------:R1:W-:Y:S01]  /*d650*/  @P1 STG.E.U16 desc[UR10][R4.64], R35 ;  /* 0x0000002304001986 */ /* 0x0003e2000c10150a */
[----:B------:R-:W-:-:S03]  /*d660*/  ISETP.GE.AND P2, PT, R10, UR15, PT ;  /* 0x0000000f0a007c0c */ /* 0x000fc6000bf46270 */
[----:B------:R5:W-:Y:S01]  /*d670*/  @P5 STG.E.U16 desc[UR10][R6.64], R9 ;  /* 0x0000000906005986 */ /* 0x000be2000c10150a */
[----:B------:R-:W-:Y:S01]  /*d680*/  ISETP.LT.AND P5, PT, R78, UR8, !P4 ;  /* 0x000000084e007c0c */ /* 0x000fe2000e7a1270 */
[----:B------:R-:W-:Y:S01]  /*d690*/  VIADD R10, R252, 0x22 ;  /* 0x00000022fc0a7836 */ /* 0x000fe20000000000 */
[----:B------:R-:W-:Y:S01]  /*d6a0*/  ISETP.LT.AND P4, PT, R77, UR12, !P4 ;  /* 0x0000000c4d007c0c */ /* 0x000fe2000e781270 */
[----:B------:R-:W-:Y:S01]  /*d6b0*/  VIADD R15, R11, UR4 ;  /* 0x000000040b0f7c36 */ /* 0x000fe20008000000 */
[----:B------:R-:W-:Y:S01]  /*d6c0*/  PRMT R16, R39, 0x7632, R16 ;  /* 0x0000763227107816 */ /* 0x000fe20000000010 */
[----:B------:R-:W0:Y:S01]  /*d6d0*/  LDCU UR8, c[0x0][0x398] ;  /* 0x00007300ff0877ac */ /* 0x000e220008000800 */
[----:B------:R-:W-:Y:S01]  /*d6e0*/  ISETP.GE.AND P1, PT, R10, UR15, PT ;  /* 0x0000000f0a007c0c */ /* 0x000fe2000bf26270 */
[C---:B-1----:R-:W-:Y:S01]  /*d6f0*/  IMAD.WIDE R4, R11.reuse, 0x2, R12 ;  /* 0x000000020b047825 */ /* 0x042fe200078e020c */
[----:B------:R-:W1:Y:S03]  /*d700*/  LDCU UR12, c[0x0][0x398] ;  /* 0x00007300ff0c77ac */ /* 0x000e660008000800 */
[----:B-----5:R-:W-:-:S04]  /*d710*/  IMAD.WIDE R8, R11, 0x2, R2 ;  /* 0x000000020b087825 */ /* 0x020fc800078e0202 */
[C---:B------:R-:W-:Y:S01]  /*d720*/  IMAD.WIDE R6, R15.reuse, 0x2, R2 ;  /* 0x000000020f067825 */ /* 0x040fe200078e0202 */
[----:B------:R5:W-:Y:S03]  /*d730*/  @P6 STG.E.U16 desc[UR10][R8.64], R39 ;  /* 0x0000002708006986 */ /* 0x000be6000c10150a */
[C---:B------:R-:W-:Y:S01]  /*d740*/  IMAD.WIDE R10, R15.reuse, 0x2, R12 ;  /* 0x000000020f0a7825 */ /* 0x040fe200078e020c */
[----:B------:R0:W-:Y:S04]  /*d750*/  @P0 STG.E.U16 desc[UR10][R4.64], R16 ;  /* 0x0000001004000986 */ /* 0x0001e8000c10150a */
[----:B------:R0:W-:Y:S01]  /*d760*/  @P5 STG.E.U16 desc[UR10][R6.64], R40 ;  /* 0x0000002806005986 */ /* 0x0001e2000c10150a */
[----:B-----5:R-:W-:Y:S01]  /*d770*/  PRMT R9, R40, 0x7632, R9 ;  /* 0x0000763228097816 */ /* 0x020fe20000000009 */
[----:B------:R-:W-:Y:S01]  /*d780*/  VIADD R15, R15, UR4 ;  /* 0x000000040f0f7c36 */ /* 0x000fe20008000000 */
[----:B----4-:R-:W-:Y:S01]  /*d790*/  ISETP.LT.AND P5, PT, R78, UR5, !P1 ;  /* 0x000000054e007c0c */ /* 0x010fe2000cfa1270 */
[----:B------:R-:W-:Y:S01]  /*d7a0*/  VIADD R14, R252, 0x23 ;  /* 0x00000023fc0e7836 */ /* 0x000fe20000000000 */
[----:B------:R-:W4:Y:S01]  /*d7b0*/  LDCU UR5, c[0x0][0x398] ;  /* 0x00007300ff0577ac */ /* 0x000f220008000800 */
[----:B------:R5:W-:Y:S01]  /*d7c0*/  @P4 STG.E.U16 desc[UR10][R10.64], R9 ;  /* 0x000000090a004986 */ /* 0x000be2000c10150a */
[----:B------:R-:W-:-:S02]  /*d7d0*/  ISETP.LT.AND P4, PT, R78, UR7, !P2 ;  /* 0x000000074e007c0c */ /* 0x000fc4000d781270 */
[----:B--2---:R-:W-:Y:S01]  /*d7e0*/  ISETP.LT.AND P2, PT, R77, UR9, !P2 ;  /* 0x000000094d007c0c */ /* 0x004fe2000d741270 */
[----:B------:R-:W-:Y:S02]  /*d7f0*/  VIADD R8, R252, 0x24 ;  /* 0x00000024fc087836 */ /* 0x000fe40000000000 */
[C---:B------:R-:W-:Y:S01]  /*d800*/  VIADD R17, R15.reuse, UR4 ;  /* 0x000000040f117c36 */ /* 0x040fe20008000000 */
[----:B------:R-:W-:Y:S01]  /*d810*/  ISETP.GE.AND P6, PT, R14, UR15, PT ;  /* 0x0000000f0e007c0c */ /* 0x000fe2000bfc6270 */
[C---:B0-----:R-:W-:Y:S01]  /*d820*/  IMAD.WIDE R4, R15.reuse, 0x2, R2 ;  /* 0x000000020f047825 */ /* 0x041fe200078e0202 */
[----:B------:R-:W-:Y:S01]  /*d830*/  ISETP.GE.AND P0, PT, R8, UR15, PT ;  /* 0x0000000f08007c0c */ /* 0x000fe2000bf06270 */
[----:B------:R-:W0:Y:S01]  /*d840*/  LDCU UR7, c[0x0][0x398] ;  /* 0x00007300ff0777ac */ /* 0x000e220008000800 */
[----:B------:R-:W-:Y:S01]  /*d850*/  PRMT R14, R44, 0x7632, R14 ;  /* 0x000076322c0e7816 */ /* 0x000fe2000000000e */
[----:B------:R-:W-:Y:S01]  /*d860*/  IMAD.WIDE R6, R15, 0x2, R12 ;  /* 0x000000020f067825 */ /* 0x000fe200078e020c */
[----:B------:R-:W2:Y:S03]  /*d870*/  LDCU UR9, c[0x0][0x398] ;  /* 0x00007300ff0977ac */ /* 0x000ea60008000800 */
[----:B-----5:R-:W-:Y:S01]  /*d880*/  IMAD.WIDE R8, R17, 0x2, R2 ;  /* 0x0000000211087825 */ /* 0x020fe200078e0202 */
[----:B------:R5:W-:Y:S04]  /*d890*/  @P4 STG.E.U16 desc[UR10][R4.64], R44 ;  /* 0x0000002c04004986 */ /* 0x000be8000c10150a */
[----:B------:R0:W-:Y:S01]  /*d8a0*/  @P2 STG.E.U16 desc[UR10][R6.64], R14 ;  /* 0x0000000e06002986 */ /* 0x0001e2000c10150a */
[----:B---3--:R-:W-:Y:S01]  /*d8b0*/  ISETP.LT.AND P2, PT, R77, UR13, !P1 ;  /* 0x0000000d4d007c0c */ /* 0x008fe2000cf41270 */
[----:B------:R-:W-:Y:S01]  /*d8c0*/  VIADD R11, R17, UR4 ;  /* 0x00000004110b7c36 */ /* 0x000fe20008000000 */
[----:B------:R-:W-:Y:S01]  /*d8d0*/  PRMT R15, R41, 0x7632, R15 ;  /* 0x00007632290f7816 */ /* 0x000fe2000000000f */
[----:B------:R3:W-:Y:S01]  /*d8e0*/  @P5 STG.E.U16 desc[UR10][R8.64], R41 ;  /* 0x0000002908005986 */ /* 0x0007e2000c10150a */
[----:B------:R-:W-:Y:S01]  /*d8f0*/  ISETP.LT.AND P5, PT, R78, UR6, !P6 ;  /* 0x000000064e007c0c */ /* 0x000fe2000f7a1270 */
[----:B------:R-:W-:Y:S01]  /*d900*/  VIADD R10, R252, 0x25 ;  /* 0x00000025fc0a7836 */ /* 0x000fe20000000000 */
[----:B------:R-:W-:Y:S01]  /*d910*/  ISETP.LT.AND P6, PT, R77, UR8, !P6 ;  /* 0x000000084d007c0c */ /* 0x000fe2000f7c1270 */
[----:B-----5:R-:W-:Y:S01]  /*d920*/  IMAD.WIDE R4, R17, 0x2, R12 ;  /* 0x0000000211047825 */ /* 0x020fe200078e020c */
[----:B------:R-:W5:Y:S03]  /*d930*/  LDCU UR6, c[0x0][0x398] ;  /* 0x00007300ff0677ac */ /* 0x000f660008000800 */
[----:B0-----:R-:W-:Y:S01]  /*d940*/  IMAD.WIDE R6, R11, 0x2, R2 ;  /* 0x000000020b067825 */ /* 0x001fe200078e0202 */
[----:B------:R-:W-:Y:S01]  /*d950*/  PRMT R14, R45, 0x7632, R14 ;  /* 0x000076322d0e7816 */ /* 0x000fe2000000000e */
[----:B------:R-:W0:Y:S02]  /*d960*/  LDCU UR8, c[0x0][0x398] ;  /* 0x00007300ff0877ac */ /* 0x000e240008000800 */
[----:B---3--:R-:W-:Y:S01]  /*d970*/  IMAD.WIDE R8, R11, 0x2, R12 ;  /* 0x000000020b087825 */ /* 0x008fe200078e020c */
[----:B------:R-:W-:Y:S01]  /*d980*/  ISETP.GE.AND P4, PT, R10, UR15, PT ;  /* 0x0000000f0a007c0c */ /* 0x000fe2000bf86270 */
[----:B------:R3:W-:Y:S01]  /*d990*/  @P2 STG.E.U16 desc[UR10][R4.64], R15 ;  /* 0x0000000f04002986 */ /* 0x0007e2000c10150a */
[----:B----4-:R-:W-:Y:S01]  /*d9a0*/  ISETP.LT.AND P2, PT, R77, UR5, !P0 ;  /* 0x000000054d007c0c */ /* 0x010fe2000c741270 */
[----:B------:R-:W-:Y:S01]  /*d9b0*/  VIADD R11, R11, UR4 ;  /* 0x000000040b0b7c36 */ /* 0x000fe20008000000 */
[----:B------:R-:W4:Y:S01]  /*d9c0*/  LDCU UR13, c[0x0][0x398] ;  /* 0x00007300ff0d77ac */ /* 0x000f220008000800 */
[----:B------:R0:W-:Y:S01]  /*d9d0*/  @P5 STG.E.U16 desc[UR10][R6.64], R45 ;  /* 0x0000002d06005986 */ /* 0x0001e2000c10150a */
[----:B-1----:R-:W-:Y:S01]  /*d9e0*/  ISETP.LT.AND P5, PT, R78, UR12, !P0 ;  /* 0x0000000c4e007c0c */ /* 0x002fe2000c7a1270 */
[----:B------:R-:W-:Y:S01]  /*d9f0*/  VIADD R10, R252, 0x26 ;  /* 0x00000026fc0a7836 */ /* 0x000fe20000000000 */
[----:B------:R-:W1:Y:S01]  /*da00*/  LDCU UR5, c[0x0][0x398] ;  /* 0x00007300ff0577ac */ /* 0x000e620008000800 */
[----:B------:R2:W-:Y:S01]  /*da10*/  @P6 STG.E.U16 desc[UR10][R8.64], R14 ;  /* 0x0000000e08006986 */ /* 0x0005e2000c10150a */
[----:B------:R-:W-:Y:S01]  /*da20*/  ISETP.LT.AND P6, PT, R78, UR7, !P4 ;  /* 0x000000074e007c0c */ /* 0x000fe2000e7c1270 */
[----:B---3--:R-:W-:-:S02]  /*da30*/  VIADD R15, R11, UR4 ;  /* 0x000000040b0f7c36 */ /* 0x008fc40008000000 */
[C---:B------:R-:W-:Y:S01]  /*da40*/  IMAD.WIDE R4, R11.reuse, 0x2, R2 ;  /* 0x000000020b047825 */ /* 0x040fe200078e0202 */
[----:B------:R-:W-:Y:S01]  /*da50*/  ISETP.GE.AND P1, PT, R10, UR15, PT ;  /* 0x0000000f0a007c0c */ /* 0x000fe2000bf26270 */
[----:B------:R-:W3:Y:S02]  /*da60*/  LDCU UR7, c[0x0][0x398] ;  /* 0x00007300ff0777ac */ /* 0x000ee40008000800 */
[----:B0-----:R-:W-:Y:S01]  /*da70*/  IMAD.WIDE R6, R11, 0x2, R12 ;  /* 0x000000020b067825 */ /* 0x001fe200078e020c */
[----:B--2---:R-:W-:Y:S01]  /*da80*/  PRMT R14, R42, 0x7632, R14 ;  /* 0x000076322a0e7816 */ /* 0x004fe2000000000e */
[----:B------:R-:W0:Y:S02]  /*da90*/  LDCU UR12, c[0x0][0x398] ;  /* 0x00007300ff0c77ac */ /* 0x000e240008000800 */
[----:B------:R-:W-:Y:S01]  /*daa0*/  IMAD.WIDE R8, R15, 0x2, R2 ;  /* 0x000000020f087825 */ /* 0x000fe200078e0202 */
[----:B------:R2:W-:Y:S01]  /*dab0*/  @P5 STG.E.U16 desc[UR10][R4.64], R42 ;  /* 0x0000002a04005986 */ /* 0x0005e2000c10150a */
[----:B------:R-:W-:Y:S01]  /*dac0*/  ISETP.LT.AND P4, PT, R77, UR9, !P4 ;  /* 0x000000094d007c0c */ /* 0x000fe2000e781270 */
[----:B------:R-:W0:Y:S01]  /*dad0*/  LDCU UR9, c[0x0][0x398] ;  /* 0x00007300ff0977ac */ /* 0x000e220008000800 */
[----:B------:R-:W-:Y:S01]  /*dae0*/  VIADD R10, R252, 0x27 ;  /* 0x00000027fc0a7836 */ /* 0x000fe20000000000 */
[----:B------:R1:W-:Y:S01]  /*daf0*/  @P2 STG.E.U16 desc[UR10][R6.64], R14 ;  /* 0x0000000e06002986 */ /* 0x0003e2000c10150a */
[----:B-----5:R-:W-:Y:S01]  /*db00*/  ISETP.LT.AND P2, PT, R78, UR6, !P1 ;  /* 0x000000064e007c0c */ /* 0x020fe2000cf41270 */
[----:B------:R-:W-:Y:S01]  /*db10*/  VIADD R11, R15, UR4 ;  /* 0x000000040f0b7c36 */ /* 0x000fe20008000000 */
[----:B------:R-:W-:Y:S01]  /*db20*/  PRMT R16, R46, 0x7632, R16 ;  /* 0x000076322e107816 */ /* 0x000fe20000000010 */
[----:B------:R5:W-:Y:S01]  /*db30*/  @P6 STG.E.U16 desc[UR10][R8.64], R46 ;  /* 0x0000002e08006986 */ /* 0x000be2000c10150a */
[----:B------:R-:W-:Y:S01]  /*db40*/  ISETP.LT.AND P6, PT, R77, UR8, !P1 ;  /* 0x000000084d007c0c */ /* 0x000fe2000cfc1270 */
[----:B------:R-:W0:Y:S01]  /*db50*/  LDCU UR6, c[0x0][0x398] ;  /* 0x00007300ff0677ac */ /* 0x000e220008000800 */
[----:B------:R-:W-:Y:S01]  /*db60*/  ISETP.GE.AND P0, PT, R10, UR15, PT ;  /* 0x0000000f0a007c0c */ /* 0x000fe2000bf06270 */
[----:B------:R-:W-:-:S02]  /*db70*/  VIADD R10, R252, 0x28 ;  /* 0x00000028fc0a7836 */ /* 0x000fc40000000000 */
[----:B--2---:R-:W-:Y:S01]  /*db80*/  IMAD.WIDE R4, R15, 0x2, R12 ;  /* 0x000000020f047825 */ /* 0x004fe200078e020c */
[----:B------:R-:W-:Y:S01]  /*db90*/  PRMT R17, R43, 0x7632, R17 ;  /* 0x000076322b117816 */ /* 0x000fe20000000011 */
[----:B------:R-:W2:Y:S02]  /*dba0*/  LDCU UR8, c[0x0][0x398] ;  /* 0x00007300ff0877ac */ /* 0x000ea40008000800 */
[----:B-1----:R-:W-:Y:S01]  /*dbb0*/  IMAD.WIDE R6, R11, 0x2, R2 ;  /* 0x000000020b067825 */ /* 0x002fe200078e0202 */
[----:B------:R-:W-:-:S03]  /*dbc0*/  ISETP.GE.AND P5, PT, R10, UR15, PT ;  /* 0x0000000f0a007c0c */ /* 0x000fc6000bfa6270 */
[----:B-----5:R-:W-:Y:S01]  /*dbd0*/  IMAD.WIDE R8, R11, 0x2, R12 ;  /* 0x000000020b087825 */ /* 0x020fe200078e020c */
[----:B------:R1:W-:Y:S01]  /*dbe0*/  @P4 STG.E.U16 desc[UR10][R4.64], R16 ;  /* 0x0000001004004986 */ /* 0x0003e2000c10150a */
[C---:B----4-:R-:W-:Y:S01]  /*dbf0*/  ISETP.LT.AND P4, PT, R78.reuse, UR13, !P0 ;  /* 0x0000000d4e007c0c */ /* 0x050fe2000c781270 */
[----:B------:R-:W4:Y:S02]  /*dc00*/  LDCU UR13, c[0x0][0x398] ;  /* 0x00007300ff0d77ac */ /* 0x000f240008000800 */
[----:B------:R5:W-:Y:S01]  /*dc10*/  @P2 STG.E.U16 desc[UR10][R6.64], R43 ;  /* 0x0000002b06002986 */ /* 0x000be2000c10150a */
[----:B------:R-:W-:Y:S01]  /*dc20*/  ISETP.LT.AND P2, PT, R77, UR5, !P0 ;  /* 0x000000054d007c0c */ /* 0x000fe2000c741270 */
[----:B------:R-:W-:Y:S01]  /*dc30*/  VIADD R11, R11, UR4 ;  /* 0x000000040b0b7c36 */ /* 0x000fe20008000000 */
[----:B------:R-:W2:Y:S01]  /*dc40*/  LDCU UR5, c[0x0][0x398] ;  /* 0x00007300ff0577ac */ /* 0x000ea20008000800 */
[----:B------:R4:W-:Y:S01]  /*dc50*/  @P6 STG.E.U16 desc[UR10][R8.64], R17 ;  /* 0x0000001108006986 */ /* 0x0009e2000c10150a */
[----:B---3--:R-:W-:Y:S01]  /*dc60*/  ISETP.LT.AND P6, PT, R78, UR7, !P5 ;  /* 0x000000074e007c0c */ /* 0x008fe2000efc1270 */
[----:B------:R-:W-:-:S02]  /*dc70*/  VIADD R10, R252, 0x29 ;  /* 0x00000029fc0a7836 */ /* 0x000fc40000000000 */
[----:B------:R-:W-:Y:S01]  /*dc80*/  VIADD R15, R11, UR4 ;  /* 0x000000040b0f7c36 */ /* 0x000fe20008000000 */
[----:B------:R-:W-:Y:S01]  /*dc90*/  PRMT R14, R47, 0x7632, R14 ;  /* 0x000076322f0e7816 */ /* 0x000fe2000000000e */
[----:B-1----:R-:W-:Y:S01]  /*dca0*/  IMAD.WIDE R4, R11, 0x2, R2 ;  /* 0x000000020b047825 */ /* 0x002fe200078e0202 */
[----:B0-----:R-:W-:Y:S01]  /*dcb0*/  ISETP.LT.AND P5, PT, R77, UR12, !P5 ;  /* 0x0000000c4d007c0c */ /* 0x001fe2000efa1270 */
[----:B------:R-:W0:Y:S02]  /*dcc0*/  LDCU UR7, c[0x0][0x398] ;  /* 0x00007300ff0777ac */ /* 0x000e240008000800 */
[----:B-----5:R-:W-:Y:S01]  /*dcd0*/  IMAD.WIDE R6, R11, 0x2, R12 ;  /* 0x000000020b067825 */ /* 0x020fe200078e020c */
[----:B------:R-:W-:-:S03]  /*dce0*/  ISETP.GE.AND P1, PT, R10, UR15, PT ;  /* 0x0000000f0a007c0c */ /* 0x000fc6000bf26270 */
[----:B----4-:R-:W-:Y:S01]  /*dcf0*/  IMAD.WIDE R8, R15, 0x2, R2 ;  /* 0x000000020f087825 */ /* 0x010fe200078e0202 */
[----:B------:R1:W-:Y:S01]  /*dd00*/  @P4 STG.E.U16 desc[UR10][R4.64], R47 ;  /* 0x0000002f04004986 */ /* 0x0003e2000c10150a */
[----:B------:R-:W3:Y:S02]  /*dd10*/  LDCU UR12, c[0x0][0x398] ;  /* 0x00007300ff0c77ac */ /* 0x000ee40008000800 */
[----:B------:R-:W-:Y:S01]  /*dd20*/  VIADD R10, R252, 0x2a ;  /* 0x0000002afc0a7836 */ /* 0x000fe20000000000 */
[----:B------:R4:W-:Y:S01]  /*dd30*/  @P2 STG.E.U16 desc[UR10][R6.64], R14 ;  /* 0x0000000e06002986 */ /* 0x0009e2000c10150a */
[----:B------:R-:W-:Y:S02]  /*dd40*/  ISETP.LT.AND P2, PT, R78, UR6, !P1 ;  /* 0x000000064e007c0c */ /* 0x000fe4000cf41270 */
[----:B------:R-:W-:Y:S01]  /*dd50*/  PRMT R16, R48, 0x7632, R16 ;  /* 0x0000763230107816 */ /* 0x000fe20000000010 */
[----:B------:R5:W-:Y:S01]  /*dd60*/  @P6 STG.E.U16 desc[UR10][R8.64], R48 ;  /* 0x0000003008006986 */ /* 0x000be2000c10150a */
[----:B--2---:R-:W-:Y:S01]  /*dd70*/  ISETP.LT.AND P6, PT, R77, UR8, !P1 ;  /* 0x000000084d007c0c */ /* 0x004fe2000cfc1270 */
[----:B------:R-:W-:-:S02]  /*dd80*/  VIADD R11, R15, UR4 ;  /* 0x000000040f0b7c36 */ /* 0x000fc40008000000 */
[----:B-1----:R-:W-:Y:S01]  /*dd90*/  IMAD.WIDE R4, R15, 0x2, R12 ;  /* 0x000000020f047825 */ /* 0x002fe200078e020c */
[----:B------:R-:W-:Y:S01]  /*dda0*/  ISETP.GE.AND P0, PT, R10, UR15, PT ;  /* 0x0000000f0a007c0c */ /* 0x000fe2000bf06270 */
[----:B------:R-:W1:Y:S02]  /*ddb0*/  LDCU UR6, c[0x0][0x398] ;  /* 0x00007300ff0677ac */ /* 0x000e640008000800 */
[----:B------:R-:W-:Y:S01]  /*ddc0*/  VIADD R10, R252, 0x2b ;  /* 0x0000002bfc0a7836 */ /* 0x000fe20000000000 */
[----:B------:R2:W-:Y:S01]  /*ddd0*/  @P5 STG.E.U16 desc[UR10][R4.64], R16 ;  /* 0x0000001004005986 */ /* 0x0005e2000c10150a */
[C---:B----4-:R-:W-:Y:S01]  /*dde0*/  IMAD.WIDE R6, R11.reuse, 0x2, R2 ;  /* 0x000000020b067825 */ /* 0x050fe200078e0202 */
[----:B------:R-:W-:Y:S01]  /*ddf0*/  ISETP.LT.AND P5, PT, R78, UR9, !P0 ;  /* 0x000000094e007c0c */ /* 0x000fe2000c7a1270 */
[----:B------:R-:W4:Y:S01]  /*de00*/  LDCU UR8, c[0x0][0x398] ;  /* 0x00007300ff0877ac */ /* 0x000f220008000800 */
[----:B------:R-:W-:Y:S01]  /*de10*/  PRMT R15, R52, 0x7632, R15 ;  /* 0x00007632340f7816 */ /* 0x000fe2000000000f */
[----:B-----5:R-:W-:Y:S01]  /*de20*/  IMAD.WIDE R8, R11, 0x2, R12 ;  /* 0x000000020b087825 */ /* 0x020fe200078e020c */
[----:B------:R-:W-:-:S02]  /*de30*/  ISETP.LT.AND P0, PT, R77, UR5, !P0 ;  /* 0x000000054d007c0c */ /* 0x000fc4000c701270 */
[----:B------:R-:W-:Y:S01]  /*de40*/  ISETP.GE.AND P4, PT, R10, UR15, PT ;  /* 0x0000000f0a007c0c */ /* 0x000fe2000bf86270 */
[----:B------:R-:W-:Y:S01]  /*de50*/  VIADD R10, R252, 0x2c ;  /* 0x0000002cfc0a7836 */ /* 0x000fe20000000000 */
[----:B------:R5:W-:Y:S01]  /*de60*/  @P2 STG.E.U16 desc[UR10][R6.64], R52 ;  /* 0x0000003406002986 */ /* 0x000be2000c10150a */
[----:B------:R-:W-:Y:S01]  /*de70*/  VIADD R11, R11, UR4 ;  /* 0x000000040b0b7c36 */ /* 0x000fe20008000000 */
[----:B------:R-:W1:Y:S02]  /*de80*/  LDCU UR9, c[0x0][0x398] ;  /* 0x00007300ff0977ac */ /* 0x000e640008000800 */
[----:B------:R4:W-:Y:S01]  /*de90*/  @P6 STG.E.U16 desc[UR10][R8.64], R15 ;  /* 0x0000000f08006986 */ /* 0x0009e2000c10150a */
[----:B0-----:R-:W-:Y:S01]  /*dea0*/  ISETP.LT.AND P6, PT, R78, UR7, !P4 ;  /* 0x000000074e007c0c */ /* 0x001fe2000e7c1270 */
[----:B--2---:R-:W-:Y:S01]  /*deb0*/  IMAD.WIDE R4, R11, 0x2, R2 ;  /* 0x000000020b047825 */ /* 0x004fe200078e0202 */
[----:B---3--:R-:W-:Y:S01]  /*dec0*/  ISETP.LT.AND P4, PT, R77, UR12, !P4 ;  /* 0x0000000c4d007c0c */ /* 0x008fe2000e781270 */
[----:B------:R-:W0:Y:S01]  /*ded0*/  LDCU UR5, c[0x0][0x398] ;  /* 0x00007300ff0577ac */ /* 0x000e220008000800 */
[----:B------:R-:W-:Y:S01]  /*dee0*/  ISETP.GE.AND P1, PT, R10, UR15, PT ;  /* 0x0000000f0a007c0c */ /* 0x000fe2000bf26270 */
[----:B------:R-:W-:-:S02]  /*def0*/  VIADD R10, R252, 0x2d ;  /* 0x0000002dfc0a7836 */ /* 0x000fc40000000000 */
[----:B-----5:R-:W-:Y:S01]  /*df00*/  IMAD.WIDE R6, R11, 0x2, R12 ;  /* 0x000000020b067825 */ /* 0x020fe200078e020c */
[----:B----4-:R-:W-:-:S03]  /*df10*/  PRMT R9, R49, 0x7632, R9 ;  /* 0x0000763231097816 */ /* 0x010fc60000000009 */
[----:B------:R-:W-:Y:S01]  /*df20*/  VIADD R15, R11, UR4 ;  /* 0x000000040b0f7c36 */ /* 0x000fe20008000000 */
[----:B------:R2:W-:Y:S01]  /*df30*/  @P5 STG.E.U16 desc[UR10][R4.64], R49 ;  /* 0x0000003104005986 */ /* 0x0005e2000c10150a */
[----:B------:R-:W-:Y:S01]  /*df40*/  ISETP.GE.AND P2, PT, R10, UR15, PT ;  /* 0x0000000f0a007c0c */ /* 0x000fe2000bf46270 */
[----:B------:R-:W3:Y:S02]  /*df50*/  LDCU UR7, c[0x0][0x398] ;  /* 0x00007300ff0777ac */ /* 0x000ee40008000800 */
[----:B------:R4:W-:Y:S01]  /*df60*/  @P0 STG.E.U16 desc[UR10][R6.64], R9 ;  /* 0x0000000906000986 */ /* 0x0009e2000c10150a */
[----:B------:R-:W-:Y:S01]  /*df70*/  IMAD.WIDE R10, R15, 0x2, R12 ;  /* 0x000000020f0a7825 */ /* 0x000fe200078e020c */
[----:B-1----:R-:W-:Y:S01]  /*df80*/  ISETP.LT.AND P0, PT, R78, UR6, !P1 ;  /* 0x000000064e007c0c */ /* 0x002fe2000cf01270 */
[----:B------:R-:W1:Y:S02]  /*df90*/  LDCU UR6, c[0x0][0x398] ;  /* 0x00007300ff0677ac */ /* 0x000e640008000800 */
[----:B------:R-:W-:Y:S01]  /*dfa0*/  VIADD R14, R252, 0x2e ;  /* 0x0000002efc0e7836 */ /* 0x000fe20000000000 */
[----:B------:R-:W-:Y:S01]  /*dfb0*/  PRMT R16, R55, 0x7632, R16 ;  /* 0x0000763237107816 */ /* 0x000fe20000000010 */
[----:B------:R-:W5:Y:S01]  /*dfc0*/  LDCU UR12, c[0x0][0x398] ;  /* 0x00007300ff0c77ac */ /* 0x000f620008000800 */
[----:B--2---:R-:W-:Y:S01]  /*dfd0*/  PRMT R5, R53, 0x7632, R5 ;  /* 0x0000763235057816 */ /* 0x004fe20000000005 */
[----:B----4-:R-:W-:-:S05]  /*dfe0*/  IMAD.WIDE R8, R15, 0x2, R2 ;  /* 0x000000020f087825 */ /* 0x010fca00078e0202 */
[----:B------:R-:W-:Y:S04]  /*dff0*/  @P6 STG.E.U16 desc[UR10][R8.64], R53 ;  /* 0x0000003508006986 */ /* 0x000fe8000c10150a */
[----:B------:R2:W-:Y:S01]  /*e000*/  @P4 STG.E.U16 desc[UR10][R10.64], R5 ;  /* 0x000000050a004986 */ /* 0x0005e2000c10150a */
[----:B------:R-:W-:Y:S01]  /*e010*/  ISETP.LT.AND P4, PT, R77, UR8, !P1 ;  /* 0x000000084d007c0c */ /* 0x000fe2000cf81270 */
[----:B------:R-:W4:Y:S01]  /*e020*/  LDCU UR8, c[0x0][0x398] ;  /* 0x00007300ff0877ac */ /* 0x000f220008000800 */
[----:B------:R-:W-:Y:S01]  /*e030*/  VIADD R15, R15, UR4 ;  /* 0x000000040f0f7c36 */ /* 0x000fe20008000000 */
[----:B------:R-:W-:Y:S02]  /*e040*/  ISETP.LT.AND P6, PT, R78, UR9, !P2 ;  /* 0x000000094e007c0c */ /* 0x000fe4000d7c1270 */
[----:B0-----:R-:W-:Y:S01]  /*e050*/  ISETP.LT.AND P2, PT, R77, UR5, !P2 ;  /* 0x000000054d007c0c */ /* 0x001fe2000d741270 */
[----:B------:R-:W0:Y:S01]  /*e060*/  LDCU UR5, c[0x0][0x398] ;  /* 0x00007300ff0577ac */ /* 0x000e220008000800 */
[C---:B------:R-:W-:Y:S01]  /*e070*/  IMAD.WIDE R6, R15.reuse, 0x2, R12 ;  /* 0x000000020f067825 */ /* 0x040fe200078e020c */
[----:B------:R-:W-:Y:S01]  /*e080*/  ISETP.GE.AND P5, PT, R14, UR15, PT ;  /* 0x0000000f0e007c0c */ /* 0x000fe2000bfa6270 */
[----:B------:R-:W0:Y:S02]  /*e090*/  LDCU UR9, c[0x0][0x398] ;  /* 0x00007300ff0977ac */ /* 0x000e240008000800 */
[----:B--2---:R-:W-:Y:S01]  /*e0a0*/  IMAD.WIDE R4, R15, 0x2, R2 ;  /* 0x000000020f047825 */ /* 0x004fe200078e0202 */
[----:B------:R-:W-:-:S03]  /*e0b0*/  PRMT R11, R50, 0x7632, R11 ;  /* 0x00007632320b7816 */ /* 0x000fc6000000000b */
[----:B------:R-:W-:Y:S01]  /*e0c0*/  VIADD R17, R15, UR4 ;  /* 0x000000040f117c36 */ /* 0x000fe20008000000 */
[----:B------:R2:W-:Y:S01]  /*e0d0*/  @P0 STG.E.U16 desc[UR10][R4.64], R50 ;  /* 0x0000003204000986 */ /* 0x0005e2000c10150a */
[----:B------:R-:W-:Y:S02]  /*e0e0*/  VIADD R14, R252, 0x2f ;  /* 0x0000002ffc0e7836 */ /* 0x000fe40000000000 */
[C---:B------:R-:W-:Y:S01]  /*e0f0*/  IMAD.WIDE R8, R17.reuse, 0x2, R2 ;  /* 0x0000000211087825 */ /* 0x040fe200078e0202 */
[----:B------:R0:W-:Y:S01]  /*e100*/  @P4 STG.E.U16 desc[UR10][R6.64], R11 ;  /* 0x0000000b06004986 */ /* 0x0001e2000c10150a */
[----:B-1----:R-:W-:Y:S01]  /*e110*/  ISETP.LT.AND P4, PT, R78, UR6, !P5 ;  /* 0x000000064e007c0c */ /* 0x002fe2000ef81270 */
[----:B------:R-:W1:Y:S01]  /*e120*/  LDCU UR6, c[0x0][0x398] ;  /* 0x00007300ff0677ac */ /* 0x000e620008000800 */
[----:B------:R-:W-:Y:S01]  /*e130*/  ISETP.GE.AND P1, PT, R14, UR15, PT ;  /* 0x0000000f0e007c0c */ /* 0x000fe2000bf26270 */
[----:B------:R1:W-:Y:S01]  /*e140*/  @P6 STG.E.U16 desc[UR10][R8.64], R54 ;  /* 0x0000003608006986 */ /* 0x0003e2000c10150a */
[----:B--2---:R-:W-:Y:S01]  /*e150*/  IMAD.WIDE R4, R17, 0x2, R12 ;  /* 0x0000000211047825 */ /* 0x004fe200078e020c */
[----:B0-----:R-:W-:-:S02]  /*e160*/  PRMT R7, R54, 0x7632, R7 ;  /* 0x0000763236077816 */ /* 0x001fc40000000007 */
[----:B---3--:R-:W-:Y:S01]  /*e170*/  ISETP.LT.AND P5, PT, R77, UR7, !P5 ;  /* 0x000000074d007c0c */ /* 0x008fe2000efa1270 */
[----:B------:R-:W0:Y:S02]  /*e180*/  LDCU UR7, c[0x0][0x398] ;  /* 0x00007300ff0777ac */ /* 0x000e240008000800 */
[----:B------:R2:W-:Y:S01]  /*e190*/  @P2 STG.E.U16 desc[UR10][R4.64], R7 ;  /* 0x0000000704002986 */ /* 0x0005e2000c10150a */
[----:B----4-:R-:W-:Y:S01]  /*e1a0*/  ISETP.LT.AND P2, PT, R78, UR8, !P1 ;  /* 0x000000084e007c0c */ /* 0x010fe2000cf41270 */
[----:B------:R-:W-:Y:S01]  /*e1b0*/  VIADD R17, R17, UR4 ;  /* 0x0000000411117c36 */ /* 0x000fe20008000000 */
[----:B------:R-:W3:Y:S01]  /*e1c0*/  LDCU UR8, c[0x0][0x398] ;  /* 0x00007300ff0877ac */ /* 0x000ee20008000800 */
[----:B------:R-:W-:Y:S01]  /*e1d0*/  VIADD R10, R252, 0x30 ;  /* 0x00000030fc0a7836 */ /* 0x000fe20000000000 */
[----:B------:R-:W-:Y:S01]  /*e1e0*/  ISETP.LT.AND P1, PT, R77, UR5, !P1 ;  /* 0x000000054d007c0c */ /* 0x000fe2000cf21270 */
[C---:B-1----:R-:W-:Y:S01]  /*e1f0*/  IMAD.WIDE R8, R17.reuse, 0x2, R12 ;  /* 0x0000000211087825 */ /* 0x042fe200078e020c */
[----:B------:R-:W1:Y:S02]  /*e200*/  LDCU UR5, c[0x0][0x398] ;  /* 0x00007300ff0577ac */ /* 0x000e640008000800 */
[----:B------:R-:W-:Y:S01]  /*e210*/  ISETP.GE.AND P0, PT, R10, UR15, PT ;  /* 0x0000000f0a007c0c */ /* 0x000fe2000bf06270 */
[----:B--2---:R-:W-:Y:S01]  /*e220*/  IMAD.WIDE R6, R17, 0x2, R2 ;  /* 0x0000000211067825 */ /* 0x004fe200078e0202 */
[----:B------:R-:W-:-:S03]  /*e230*/  PRMT R5, R51, 0x7632, R5 ;  /* 0x0000763233057816 */ /* 0x000fc60000000005 */
[----:B------:R-:W-:Y:S01]  /*e240*/  VIADD R17, R17, UR4 ;  /* 0x0000000411117c36 */ /* 0x000fe20008000000 */
[----:B------:R2:W-:Y:S01]  /*e250*/  @P4 STG.E.U16 desc[UR10][R6.64], R51 ;  /* 0x0000003306004986 */ /* 0x0005e2000c10150a */
[----:B------:R-:W-:-:S03]  /*e260*/  VIADD R10, R252, 0x31 ;  /* 0x00000031fc0a7836 */ /* 0x000fc60000000000 */
[----:B------:R4:W-:Y:S02]  /*e270*/  @P5 STG.E.U16 desc[UR10][R8.64], R5 ;  /* 0x0000000508005986 */ /* 0x0009e4000c10150a */
[----:B------:R-:W-:Y:S01]  /*e280*/  ISETP.GE.AND P6, PT, R10, UR15, PT ;  /* 0x0000000f0a007c0c */ /* 0x000fe2000bfc6270 */
[----:B------:R-:W-:Y:S01]  /*e290*/  VIADD R10, R252, 0x32 ;  /* 0x00000032fc0a7836 */ /* 0x000fe20000000000 */
[----:B------:R-:W-:Y:S01]  /*e2a0*/  ISETP.LT.AND P5, PT, R78, UR6, !P0 ;  /* 0x000000064e007c0c */ /* 0x000fe2000c7a1270 */
[C---:B------:R-:W-:Y:S02]  /*e2b0*/  VIADD R11, R17.reuse, UR4 ;  /* 0x00000004110b7c36 */ /* 0x040fe40008000000 */
[----:B--2---:R-:W-:-:S04]  /*e2c0*/  IMAD.WIDE R6, R17, 0x2, R12 ;  /* 0x0000000211067825 */ /* 0x004fc800078e020c */
[--C-:B----4-:R-:W-:Y:S01]  /*e2d0*/  IMAD.WIDE R4, R17, 0x2, R2.reuse ;  /* 0x0000000211047825 */ /* 0x110fe200078e0202 */
[C---:B0-----:R-:W-:Y:S01]  /*e2e0*/  ISETP.LT.AND P0, PT, R77.reuse, UR7, !P0 ;  /* 0x000000074d007c0c */ /* 0x041fe2000c701270 */
[----:B------:R-:W0:Y:S03]  /*e2f0*/  LDCU UR6, c[0x0][0x398] ;  /* 0x00007300ff0677ac */ /* 0x000e260008000800 */
[----:B------:R2:W-:Y:S01]  /*e300*/  @P2 STG.E.U16 desc[UR10][R4.64], R55 ;  /* 0x0000003704002986 */ /* 0x0005e2000c10150a */
[----:B------:R-:W-:Y:S01]  /*e310*/  ISETP.GE.AND P4, PT, R10, UR15, PT ;  /* 0x0000000f0a007c0c */ /* 0x000fe2000bf86270 */
[----:B------:R-:W4:Y:S02]  /*e320*/  LDCU UR7, c[0x0][0x398] ;  /* 0x00007300ff0777ac */ /* 0x000f240008000800 */
[----:B------:R0:W-:Y:S01]  /*e330*/  @P1 STG.E.U16 desc[UR10][R6.64], R16 ;  /* 0x0000001006001986 */ /* 0x0001e2000c10150a */
[----:B---3--:R-:W-:Y:S01]  /*e340*/  ISETP.LT.AND P1, PT, R78, UR8, !P6 ;  /* 0x000000084e007c0c */ /* 0x008fe2000f721270 */
[----:B------:R-:W-:Y:S01]  /*e350*/  VIADD R10, R252, 0x33 ;  /* 0x00000033fc0a7836 */ /* 0x000fe20000000000 */
[----:B------:R-:W-:Y:S01]  /*e360*/  ISETP.LT.AND P6, PT, R77, UR9, !P6 ;  /* 0x000000094d007c0c */ /* 0x000fe2000f7c1270 */
[C---:B------:R-:W-:Y:S01]  /*e370*/  VIADD R15, R11.reuse, UR4 ;  /* 0x000000040b0f7c36 */ /* 0x040fe20008000000 */
[----:B------:R-:W3:Y:S01]  /*e380*/  LDCU UR8, c[0x0][0x398] ;  /* 0x00007300ff0877ac */ /* 0x000ee20008000800 */
[C---:B------:R-:W-:Y:S01]  /*e390*/  IMAD.WIDE R8, R11.reuse, 0x2, R2 ;  /* 0x000000020b087825 */ /* 0x040fe200078e0202 */
[----:B------:R-:W-:Y:S01]  /*e3a0*/  ISETP.GE.AND P2, PT, R10, UR15, PT ;  /* 0x0000000f0a007c0c */ /* 0x000fe2000bf46270 */
[----:B------:R-:W3:Y:S02]  /*e3b0*/  LDCU UR9, c[0x0][0x398] ;  /* 0x00007300ff0977ac */ /* 0x000ee40008000800 */
[----:B--2---:R-:W-:Y:S01]  /*e3c0*/  IMAD.WIDE R4, R11, 0x2, R12 ;  /* 0x000000020b047825 */ /* 0x004fe200078e020c */
[----:B0-----:R-:W-:-:S03]  /*e3d0*/  PRMT R7, R56, 0x7632, R7 ;  /* 0x0000763238077816 */ /* 0x001fc60000000007 */
[----:B------:R-:W-:Y:S01]  /*e3e0*/  IMAD.WIDE R10, R15, 0x2, R2 ;  /* 0x000000020f0a7825 */ /* 0x000fe200078e0202 */
[----:B------:R0:W-:Y:S04]  /*e3f0*/  @P5 STG.E.U16 desc[UR10][R8.64], R56 ;  /* 0x0000003808005986 */ /* 0x0001e8000c10150a */
[----:B------:R2:W-:Y:S04]  /*e400*/  @P0 STG.E.U16 desc[UR10][R4.64], R7 ;  /* 0x0000000704000986 */ /* 0x0005e8000c10150a */
[----:B------:R3:W-:Y:S01]  /*e410*/  @P1 STG.E.U16 desc[UR10][R10.64], R60 ;  /* 0x0000003c0a001986 */ /* 0x0007e2000c10150a */
[----:B-1----:R-:W-:Y:S01]  /*e420*/  ISETP.LT.AND P1, PT, R78, UR5, !P4 ;  /* 0x000000054e007c0c */ /* 0x002fe2000e721270 */
[----:B------:R-:W1:Y:S01]  /*e430*/  LDCU UR5, c[0x0][0x398] ;  /* 0x00007300ff0577ac */ /* 0x000e620008000800 */
[----:B------:R-:W-:Y:S01]  /*e440*/  ISETP.LT.AND P4, PT, R77, UR6, !P4 ;  /* 0x000000064d007c0c */ /* 0x000fe2000e781270 */
[----:B0-----:R-:W-:-:S02]  /*e450*/  VIADD R9, R15, UR4 ;  /* 0x000000040f097c36 */ /* 0x001fc40008000000 */
[----:B------:R-:W-:Y:S01]  /*e460*/  VIADD R8, R252, 0x35 ;  /* 0x00000035fc087836 */ /* 0x000fe20000000000 */
[----:B------:R-:W0:Y:S01]  /*e470*/  LDCU UR6, c[0x0][0x398] ;  /* 0x00007300ff0677ac */ /* 0x000e220008000800 */
[----:B--2---:R-:W-:Y:S01]  /*e480*/  PRMT R5, R60, 0x7632, R5 ;  /* 0x000076323c057816 */ /* 0x004fe20000000005 */
[----:B------:R-:W-:-:S05]  /*e490*/  IMAD.WIDE R6, R15, 0x2, R12 ;  /* 0x000000020f067825 */ /* 0x000fca00078e020c */
[----:B------:R2:W-:Y:S01]  /*e4a0*/  @P6 STG.E.U16 desc[UR10][R6.64], R5 ;  /* 0x0000000506006986 */ /* 0x0005e2000c10150a */
[----:B----4-:R-:W-:Y:S01]  /*e4b0*/  ISETP.LT.AND P6, PT, R78, UR7, !P2 ;  /* 0x000000074e007c0c */ /* 0x010fe2000d7c1270 */
[----:B------:R-:W-:Y:S01]  /*e4c0*/  VIADD R15, R9, UR4 ;  /* 0x00000004090f7c36 */ /* 0x000fe20008000000 */
[----:B------:R-:W-:Y:S01]  /*e4d0*/  ISETP.GE.AND P0, PT, R8, UR15, PT ;  /* 0x0000000f08007c0c */ /* 0x000fe2000bf06270 */
[----:B------:R-:W-:Y:S01]  /*e4e0*/  VIADD R14, R252, 0x34 ;  /* 0x00000034fc0e7836 */ /* 0x000fe20000000000 */
[----:B------:R-:W4:Y:S01]  /*e4f0*/  LDCU UR7, c[0x0][0x398] ;  /* 0x00007300ff0777ac */ /* 0x000f220008000800 */
[----:B---3--:R-:W-:-:S04]  /*e500*/  IMAD.WIDE R10, R15, 0x2, R2 ;  /* 0x000000020f0a7825 */ /* 0x008fc800078e0202 */
[----:B--2---:R-:W-:Y:S01]  /*e510*/  IMAD.WIDE R4, R9, 0x2, R2 ;  /* 0x0000000209047825 */ /* 0x004fe200078e0202 */
[----:B------:R-:W-:-:S03]  /*e520*/  PRMT R7, R57, 0x7632, R7 ;  /* 0x0000763239077816 */ /* 0x000fc60000000007 */
[----:B------:R-:W-:Y:S01]  /*e530*/  IMAD.WIDE R8, R9, 0x2, R12 ;  /* 0x0000000209087825 */ /* 0x000fe200078e020c */
[----:B------:R-:W-:Y:S01]  /*e540*/  ISETP.GE.AND P5, PT, R14, UR15, PT ;  /* 0x0000000f0e007c0c */ /* 0x000fe2000bfa6270 */
[----:B------:R2:W-:Y:S01]  /*e550*/  @P1 STG.E.U16 desc[UR10][R4.64], R57 ;  /* 0x0000003904001986 */ /* 0x0005e2000c10150a */
[C---:B------:R-:W-:Y:S01]  /*e560*/  ISETP.LT.AND P2, PT, R77.reuse, UR8, !P2 ;  /* 0x000000084d007c0c */ /* 0x040fe2000d741270 */
[----:B------:R-:W3:Y:S02]  /*e570*/  LDCU UR8, c[0x0][0x398] ;  /* 0x00007300ff0877ac */ /* 0x000ee40008000800 */
[----:B------:R4:W-:Y:S04]  /*e580*/  @P4 STG.E.U16 desc[UR10][R8.64], R7 ;  /* 0x0000000708004986 */ /* 0x0009e8000c10150a */
[----:B------:R-:W-:Y:S01]  /*e590*/  @P6 STG.E.U16 desc[UR10][R10.64], R61 ;  /* 0x0000003d0a006986 */ /* 0x000fe2000c10150a */
[----:B-1----:R-:W-:Y:S01]  /*e5a0*/  ISETP.LT.AND P6, PT, R78, UR5, !P5 ;  /* 0x000000054e007c0c */ /* 0x002fe2000efc1270 */
[----:B------:R-:W1:Y:S01]  /*e5b0*/  LDCU UR5, c[0x0][0x398] ;  /* 0x00007300ff0577ac */ /* 0x000e620008000800 */
[----:B0-----:R-:W-:Y:S01]  /*e5c0*/  ISETP.LT.AND P5, PT, R77, UR6, !P5 ;  /* 0x000000064d007c0c */ /* 0x001fe2000efa1270 */
[----:B------:R-:W-:-:S02]  /*e5d0*/  VIADD R6, R252, 0x37 ;  /* 0x00000037fc067836 */ /* 0x000fc40000000000 */
[----:B--2---:R-:W-:Y:S01]  /*e5e0*/  IMAD.WIDE R4, R15, 0x2, R12 ;  /* 0x000000020f047825 */ /* 0x004fe200078e020c */
[----:B------:R-:W0:Y:S01]  /*e5f0*/  LDCU UR6, c[0x0][0x398] ;  /* 0x00007300ff0677ac */ /* 0x000e220008000800 */
[----:B----4-:R-:W-:Y:S02]  /*e600*/  PRMT R9, R61, 0x7632, R9 ;  /* 0x000076323d097816 */ /* 0x010fe40000000009 */
[----:B------:R-:W-:Y:S01]  /*e610*/  VIADD R17, R15, UR4 ;  /* 0x000000040f117c36 */ /* 0x000fe20008000000 */
[----:B------:R-:W-:Y:S01]  /*e620*/  ISETP.GE.AND P4, PT, R6, UR15, PT ;  /* 0x0000000f06007c0c */ /* 0x000fe2000bf86270 */
[----:B------:R-:W-:Y:S01]  /*e630*/  VIADD R14, R252, 0x36 ;  /* 0x00000036fc0e7836 */ /* 0x000fe20000000000 */
[----:B------:R2:W-:Y:S01]  /*e640*/  @P2 STG.E.U16 desc[UR10][R4.64], R9 ;  /* 0x0000000904002986 */ /* 0x0005e2000c10150a */
[----:B------:R-:W-:Y:S01]  /*e650*/  IMAD.WIDE R6, R17, 0x2, R2 ;  /* 0x0000000211067825 */ /* 0x000fe200078e0202 */
[----:B------:R-:W-:Y:S01]  /*e660*/  ISETP.LT.AND P2, PT, R78, UR7, !P0 ;  /* 0x000000074e007c0c */ /* 0x000fe2000c741270 */
[----:B------:R-:W4:Y:S01]  /*e670*/  LDCU UR7, c[0x0][0x398] ;  /* 0x00007300ff0777ac */ /* 0x000f220008000800 */
[----:B------:R-:W-:Y:S01]  /*e680*/  ISETP.LT.AND P0, PT, R77, UR9, !P0 ;  /* 0x000000094d007c0c */ /* 0x000fe2000c701270 */
[C---:B------:R-:W-:Y:S01]  /*e690*/  VIADD R15, R17.reuse, UR4 ;  /* 0x00000004110f7c36 */ /* 0x040fe20008000000 */
[----:B------:R-:W-:Y:S01]  /*e6a0*/  ISETP.GE.AND P1, PT, R14, UR15, PT ;  /* 0x0000000f0e007c0c */ /* 0x000fe2000bf26270 */
[----:B------:R0:W-:Y:S01]  /*e6b0*/  @P6 STG.E.U16 desc[UR10][R6.64], R58 ;  /* 0x0000003a06006986 */ /* 0x0001e2000c10150a */
[----:B------:R-:W4:Y:S01]  /*e6c0*/  LDCU UR9, c[0x0][0x398] ;  /* 0x00007300ff0977ac */ /* 0x000f220008000800 */
[----:B--2---:R-:W-:Y:S01]  /*e6d0*/  PRMT R5, R58, 0x7632, R5 ;  /* 0x000076323a057816 */ /* 0x004fe20000000005 */
[----:B------:R-:W-:-:S05]  /*e6e0*/  IMAD.WIDE R8, R17, 0x2, R12 ;  /* 0x0000000211087825 */ /* 0x000fca00078e020c */
[----:B------:R2:W-:Y:S01]  /*e6f0*/  @P5 STG.E.U16 desc[UR10][R8.64], R5 ;  /* 0x0000000508005986 */ /* 0x0005e2000c10150a */
[----:B-1----:R-:W-:Y:S01]  /*e700*/  ISETP.LT.AND P5, PT, R78, UR5, !P1 ;  /* 0x000000054e007c0c */ /* 0x002fe2000cfa1270 */
[----:B------:R-:W-:Y:S01]  /*e710*/  IMAD.WIDE R10, R15, 0x2, R2 ;  /* 0x000000020f0a7825 */ /* 0x000fe200078e0202 */
[----:B---3--:R-:W-:Y:S01]  /*e720*/  ISETP.LT.AND P1, PT, R77, UR8, !P1 ;  /* 0x000000084d007c0c */ /* 0x008fe2000cf21270 */
[----:B------:R-:W1:Y:S01]  /*e730*/  LDCU UR5, c[0x0][0x398] ;  /* 0x00007300ff0577ac */ /* 0x000e620008000800 */
[----:B0-----:R-:W-:Y:S01]  /*e740*/  PRMT R7, R62, 0x7632, R7 ;  /* 0x000076323e077816 */ /* 0x001fe20000000007 */
[C---:B------:R-:W-:Y:S01]  /*e750*/  VIADD R6, R252.reuse, 0x39 ;  /* 0x00000039fc067836 */ /* 0x040fe20000000000 */
[----:B------:R0:W-:Y:S01]  /*e760*/  @P2 STG.E.U16 desc[UR10][R10.64], R62 ;  /* 0x0000003e0a002986 */ /* 0x0001e2000c10150a */
[----:B------:R-:W-:Y:S01]  /*e770*/  VIADD R14, R252, 0x38 ;  /* 0x00000038fc0e7836 */ /* 0x000fe20000000000 */
[----:B------:R-:W3:Y:S01]  /*e780*/  LDCU UR8, c[0x0][0x398] ;  /* 0x00007300ff0877ac */ /* 0x000ee20008000800 */
[----:B--2---:R-:W-:Y:S01]  /*e790*/  IMAD.WIDE R4, R15, 0x2, R12 ;  /* 0x000000020f047825 */ /* 0x004fe200078e020c */
[----:B------:R-:W-:-:S03]  /*e7a0*/  ISETP.GE.AND P2, PT, R6, UR15, PT ;  /* 0x0000000f06007c0c */ /* 0x000fc6000bf46270 */
[----:B------:R-:W-:Y:S01]  /*e7b0*/  VIADD R15, R15, UR4 ;  /* 0x000000040f0f7c36 */ /* 0x000fe20008000000 */
[----:B------:R2:W-:Y:S01]  /*e7c0*/  @P0 STG.E.U16 desc[UR10][R4.64], R7 ;  /* 0x0000000704000986 */ /* 0x0005e2000c10150a */
[----:B-----5:R-:W-:Y:S01]  /*e7d0*/  ISETP.LT.AND P0, PT, R78, UR12, !P4 ;  /* 0x0000000c4e007c0c */ /* 0x020fe2000e701270 */
[----:B0-----:R-:W-:Y:S02]  /*e7e0*/  VIADD R10, R252, 0x3a ;  /* 0x0000003afc0a7836 */ /* 0x001fe40000000000 */
[----:B------:R-:W-:Y:S01]  /*e7f0*/  IMAD.WIDE R8, R15, 0x2, R12 ;  /* 0x000000020f087825 */ /* 0x000fe200078e020c */
[----:B------:R-:W-:Y:S01]  /*e800*/  ISETP.GE.AND P6, PT, R14, UR15, PT ;  /* 0x0000000f0e007c0c */ /* 0x000fe2000bfc6270 */
[----:B------:R-:W0:Y:S01]  /*e810*/  LDCU UR12, c[0x0][0x398] ;  /* 0x00007300ff0c77ac */ /* 0x000e220008000800 */
[----:B------:R-:W-:Y:S01]  /*e820*/  ISETP.LT.AND P4, PT, R77, UR6, !P4 ;  /* 0x000000064d007c0c */ /* 0x000fe2000e781270 */
[----:B--2---:R-:W-:Y:S01]  /*e830*/  IMAD.WIDE R6, R15, 0x2, R2 ;  /* 0x000000020f067825 */ /* 0x004fe200078e0202 */
[----:B------:R-:W-:Y:S01]  /*e840*/  PRMT R5, R59, 0x7632, R5 ;  /* 0x000076323b057816 */ /* 0x000fe20000000005 */
[----:B------:R-:W2:Y:S02]  /*e850*/  LDCU UR6, c[0x0][0x398] ;  /* 0x00007300ff0677ac */ /* 0x000ea40008000800 */
[----:B------:R-:W-:Y:S01]  /*e860*/  VIADD R15, R15, UR4 ;  /* 0x000000040f0f7c36 */ /* 0x000fe20008000000 */
[----:B------:R5:W-:Y:S04]  /*e870*/  @P5 STG.E.U16 desc[UR10][R6.64], R59 ;  /* 0x0000003b06005986 */ /* 0x000be8000c10150a */
[----:B------:R0:W-:Y:S01]  /*e880*/  @P1 STG.E.U16 desc[UR10][R8.64], R5 ;  /* 0x0000000508001986 */ /* 0x0001e2000c10150a */
[----:B----4-:R-:W-:Y:S01]  /*e890*/  ISETP.LT.AND P1, PT, R78, UR7, !P6 ;  /* 0x000000074e007c0c */ /* 0x010fe2000f721270 */
[----:B------:R-:W-:Y:S01]  /*e8a0*/  VIADD R17, R15, UR4 ;  /* 0x000000040f117c36 */ /* 0x000fe20008000000 */
[----:B------:R-:W-:Y:S01]  /*e8b0*/  ISETP.LT.AND P6, PT, R77, UR9, !P6 ;  /* 0x000000094d007c0c */ /* 0x000fe2000f7c1270 */
[----:B------:R-:W-:Y:S01]  /*e8c0*/  VIADD R0, R252, 0x3b ;  /* 0x0000003bfc007836 */ /* 0x000fe20000000000 */
[----:B------:R-:W-:Y:S01]  /*e8d0*/  PRMT R14, R63, 0x7632, R14 ;  /* 0x000076323f0e7816 */ /* 0x000fe2000000000e */
[----:B------:R-:W4:Y:S01]  /*e8e0*/  LDCU UR7, c[0x0][0x398] ;  /* 0x00007300ff0777ac */ /* 0x000f220008000800 */
[C---:B-----5:R-:W-:Y:S01]  /*e8f0*/  IMAD.WIDE R6, R15.reuse, 0x2, R12 ;  /* 0x000000020f067825 */ /* 0x060fe200078e020c */
[----:B------:R-:W-:Y:S01]  /*e900*/  ISETP.GE.AND P5, PT, R10, UR15, PT ;  /* 0x0000000f0a007c0c */ /* 0x000fe2000bfa6270 */
[----:B------:R-:W5:Y:S02]  /*e910*/  LDCU UR9, c[0x0][0x398] ;  /* 0x00007300ff0977ac */ /* 0x000f640008000800 */
[----:B0-----:R-:W-:-:S04]  /*e920*/  IMAD.WIDE R4, R15, 0x2, R2 ;  /* 0x000000020f047825 */ /* 0x001fc800078e0202 */
[C---:B------:R-:W-:Y:S01]  /*e930*/  IMAD.WIDE R8, R17.reuse, 0x2, R2 ;  /* 0x0000000211087825 */ /* 0x040fe200078e0202 */
[----:B------:R0:W-:Y:S03]  /*e940*/  @P0 STG.E.U16 desc[UR10][R4.64], R63 ;  /* 0x0000003f04000986 */ /* 0x0001e6000c10150a */
[----:B------:R-:W-:Y:S01]  /*e950*/  IMAD.WIDE R10, R17, 0x2, R12 ;  /* 0x00000002110a7825 */ /* 0x000fe200078e020c */
[----:B------:R2:W-:Y:S01]  /*e960*/  @P4 STG.E.U16 desc[UR10][R6.64], R14 ;  /* 0x0000000e06004986 */ /* 0x0005e2000c10150a */
[----:B------:R-:W-:Y:S01]  /*e970*/  ISETP.LT.AND P4, PT, R78, UR13, !P2 ;  /* 0x0000000d4e007c0c */ /* 0x000fe2000d781270 */
[----:B------:R-:W2:Y:S01]  /*e980*/  LDCU UR13, c[0x0][0x398] ;  /* 0x00007300ff0d77ac */ /* 0x000ea20008000800 */
[----:B-1----:R-:W-:Y:S01]  /*e990*/  ISETP.LT.AND P2, PT, R77, UR5, !P2 ;  /* 0x000000054d007c0c */ /* 0x002fe2000d741270 */
[----:B------:R-:W-:Y:S01]  /*e9a0*/  @P1 STG.E.U16 desc[UR10][R8.64], R64 ;  /* 0x0000004008001986 */ /* 0x000fe2000c10150a */
[----:B0-----:R-:W-:-:S02]  /*e9b0*/  PRMT R5, R64, 0x7632, R5 ;  /* 0x0000763240057816 */ /* 0x001fc40000000005 */
[----:B------:R-:W-:Y:S01]  /*e9c0*/  ISETP.GE.AND P0, PT, R0, UR15, PT ;  /* 0x0000000f00007c0c */ /* 0x000fe2000bf06270 */
[----:B------:R-:W-:Y:S01]  /*e9d0*/  VIADD R0, R252, 0x3c ;  /* 0x0000003cfc007836 */ /* 0x000fe20000000000 */
[----:B------:R-:W0:Y:S01]  /*e9e0*/  LDCU UR5, c[0x0][0x398] ;  /* 0x00007300ff0577ac */ /* 0x000e220008000800 */
[----:B------:R1:W-:Y:S01]  /*e9f0*/  @P6 STG.E.U16 desc[UR10][R10.64], R5 ;  /* 0x000000050a006986 */ /* 0x0003e2000c10150a */
[----:B------:R-:W-:Y:S01]  /*ea00*/  VIADD R17, R17, UR4 ;  /* 0x0000000411117c36 */ /* 0x000fe20008000000 */
[----:B---3--:R-:W-:Y:S01]  /*ea10*/  ISETP.LT.AND P6, PT, R78, UR8, !P5 ;  /* 0x000000084e007c0c */ /* 0x008fe2000efc1270 */
[----:B------:R-:W3:Y:S01]  /*ea20*/  LDCU UR8, c[0x0][0x398] ;  /* 0x00007300ff0877ac */ /* 0x000ee20008000800 */
[----:B------:R-:W-:Y:S01]  /*ea30*/  ISETP.GE.AND P1, PT, R0, UR15, PT ;  /* 0x0000000f00007c0c */ /* 0x000fe2000bf26270 */
[C---:B------:R-:W-:Y:S01]  /*ea40*/  VIADD R15, R17.reuse, UR4 ;  /* 0x00000004110f7c36 */ /* 0x040fe20008000000 */
[----:B------:R-:W-:Y:S01]  /*ea50*/  PRMT R0, R20, 0x7632, R0 ;  /* 0x0000763214007816 */ /* 0x000fe20000000000 */
[----:B--2---:R-:W-:-:S04]  /*ea60*/  IMAD.WIDE R6, R17, 0x2, R12 ;  /* 0x0000000211067825 */ /* 0x004fc800078e020c */
[----:B-1----:R-:W-:Y:S01]  /*ea70*/  IMAD.WIDE R4, R17, 0x2, R2 ;  /* 0x0000000211047825 */ /* 0x002fe200078e0202 */
[----:B------:R-:W-:-:S03]  /*ea80*/  ISETP.LT.AND P5, PT, R77, UR12, !P5 ;  /* 0x0000000c4d007c0c */ /* 0x000fc6000efa1270 */
[----:B------:R-:W-:Y:S01]  /*ea90*/  IMAD.WIDE R8, R15, 0x2, R2 ;  /* 0x000000020f087825 */ /* 0x000fe200078e0202 */
[----:B------:R1:W-:Y:S04]  /*eaa0*/  @P4 STG.E.U16 desc[UR10][R4.64], R20 ;  /* 0x0000001404004986 */ /* 0x0003e8000c10150a */
[----:B------:R2:W-:Y:S01]  /*eab0*/  @P2 STG.E.U16 desc[UR10][R6.64], R0 ;  /* 0x0000000006002986 */ /* 0x0005e2000c10150a */
[C---:B------:R-:W-:Y:S02]  /*eac0*/  ISETP.LT.AND P2, PT, R78.reuse, UR14, !P0 ;  /* 0x0000000e4e007c0c */ /* 0x040fe4000c741270 */
[----:B------:R-:W-:Y:S01]  /*ead0*/  ISETP.LT.AND P0, PT, R77, UR6, !P0 ;  /* 0x000000064d007c0c */ /* 0x000fe2000c701270 */
[----:B------:R0:W-:Y:S01]  /*eae0*/  @P6 STG.E.U16 desc[UR10][R8.64], R65 ;  /* 0x0000004108006986 */ /* 0x0001e2000c10150a */
[----:B------:R-:W3:Y:S01]  /*eaf0*/  LDCU UR6, c[0x0][0x398] ;  /* 0x00007300ff0677ac */ /* 0x000ee20008000800 */
[----:B------:R-:W-:Y:S01]  /*eb00*/  VIADD R11, R15, UR4 ;  /* 0x000000040f0b7c36 */ /* 0x000fe20008000000 */
[----:B----4-:R-:W-:Y:S01]  /*eb10*/  ISETP.LT.AND P6, PT, R78, UR7, !P1 ;  /* 0x000000074e007c0c */ /* 0x010fe2000cfc1270 */
[----:B------:R-:W-:Y:S01]  /*eb20*/  VIADD R10, R252, 0x3d ;  /* 0x0000003dfc0a7836 */ /* 0x000fe20000000000 */
[----:B------:R-:W-:Y:S01]  /*eb30*/  PRMT R14, R65, 0x7632, R14 ;  /* 0x00007632410e7816 */ /* 0x000fe2000000000e */
[----:B------:R-:W-:-:S02]  /*eb40*/  VIADD R17, R11, UR4 ;  /* 0x000000040b117c36 */ /* 0x000fc40008000000 */
[----:B-1----:R-:W-:Y:S01]  /*eb50*/  IMAD.WIDE R4, R15, 0x2, R12 ;  /* 0x000000020f047825 */ /* 0x002fe200078e020c */
[----:B------:R-:W-:Y:S02]  /*eb60*/  ISETP.GE.AND P4, PT, R10, UR15, PT ;  /* 0x0000000f0a007c0c */ /* 0x000fe4000bf86270 */
[----:B--2---:R-:W-:Y:S01]  /*eb70*/  PRMT R0, R21, 0x7632, R0 ;  /* 0x0000763215007816 */ /* 0x004fe20000000000 */
[C---:B------:R-:W-:Y:S01]  /*eb80*/  IMAD.WIDE R6, R11.reuse, 0x2, R2 ;  /* 0x000000020b067825 */ /* 0x040fe200078e0202 */
[----:B------:R1:W-:Y:S03]  /*eb90*/  @P5 STG.E.U16 desc[UR10][R4.64], R14 ;  /* 0x0000000e04005986 */ /* 0x0003e6000c10150a */
[----:B------:R-:W-:Y:S02]  /*eba0*/  VIADD R252, R252, 0x3e ;  /* 0x0000003efcfc7836 */ /* 0x000fe40000000000 */
[----:B0-----:R-:W-:Y:S01]  /*ebb0*/  IMAD.WIDE R8, R11, 0x2, R12 ;  /* 0x000000020b087825 */ /* 0x001fe200078e020c */
[----:B------:R-:W-:Y:S03]  /*ebc0*/  @P2 STG.E.U16 desc[UR10][R6.64], R21 ;  /* 0x0000001506002986 */ /* 0x000fe6000c10150a */
[----:B------:R-:W-:Y:S01]  /*ebd0*/  IMAD.WIDE R10, R17, 0x2, R2 ;  /* 0x00000002110a7825 */ /* 0x000fe200078e0202 */
[----:B------:R-:W-:Y:S01]  /*ebe0*/  ISETP.GE.AND P5, PT, R252, UR15, PT ;  /* 0x0000000ffc007c0c */ /* 0x000fe2000bfa6270 */
[----:B------:R0:W-:Y:S01]  /*ebf0*/  @P0 STG.E.U16 desc[UR10][R8.64], R0 ;  /* 0x0000000008000986 */ /* 0x0001e2000c10150a */
[----:B-----5:R-:W-:Y:S01]  /*ec00*/  ISETP.LT.AND P1, PT, R77, UR9, !P1 ;  /* 0x000000094d007c0c */ /* 0x020fe2000cf21270 */
[----:B------:R-:W-:-:S02]  /*ec10*/  VIADD R15, R17, UR4 ;  /* 0x00000004110f7c36 */ /* 0x000fc40008000000 */
[----:B------:R2:W-:Y:S01]  /*ec20*/  @P6 STG.E.U16 desc[UR10][R10.64], R66 ;  /* 0x000000420a006986 */ /* 0x0005e2000c10150a */
[C---:B------:R-:W-:Y:S01]  /*ec30*/  ISETP.LT.AND P6, PT, R78.reuse, UR5, !P4 ;  /* 0x000000054e007c0c */ /* 0x040fe2000e7c1270 */
[----:B------:R-:W-:Y:S01]  /*ec40*/  VIADD R19, R15, UR4 ;  /* 0x000000040f137c36 */ /* 0x000fe20008000000 */
[C---:B---3--:R-:W-:Y:S02]  /*ec50*/  ISETP.LT.AND P4, PT, R77.reuse, UR8, !P4 ;  /* 0x000000084d007c0c */ /* 0x048fe4000e781270 */
[C---:B------:R-:W-:Y:S02]  /*ec60*/  ISETP.LT.AND P2, PT, R78.reuse, UR13, !P5 ;  /* 0x0000000d4e007c0c */ /* 0x040fe4000ef41270 */
[----:B------:R-:W-:Y:S01]  /*ec70*/  ISETP.LT.AND P5, PT, R77, UR6, !P5 ;  /* 0x000000064d007c0c */ /* 0x000fe2000efa1270 */
[----:B-1----:R-:W-:Y:S01]  /*ec80*/  IMAD.WIDE R4, R17, 0x2, R12 ;  /* 0x0000000211047825 */ /* 0x002fe200078e020c */
[----:B------:R-:W-:Y:S02]  /*ec90*/  ISETP.LT.AND P0, PT, R78, UR16, !P3 ;  /* 0x000000104e007c0c */ /* 0x000fe4000df01270 */
[----:B------:R-:W-:Y:S01]  /*eca0*/  ISETP.LT.AND P3, PT, R77, UR17, !P3 ;  /* 0x000000114d007c0c */ /* 0x000fe2000df61270 */
[----:B------:R-:W-:Y:S01]  /*ecb0*/  VIADD R17, R19, UR4 ;  /* 0x0000000413117c36 */ /* 0x000fe20008000000 */
[----:B0-----:R-:W-:Y:S01]  /*ecc0*/  PRMT R0, R66, 0x7632, R0 ;  /* 0x0000763242007816 */ /* 0x001fe20000000000 */
[----:B------:R-:W-:Y:S01]  /*ecd0*/  IMAD.WIDE R6, R15, 0x2, R2 ;  /* 0x000000020f067825 */ /* 0x000fe200078e0202 */
[----:B------:R-:W-:-:S03]  /*ece0*/  PRMT R16, R22, 0x7632, R16 ;  /* 0x0000763216107816 */ /* 0x000fc60000000010 */
[----:B------:R-:W-:Y:S01]  /*ecf0*/  IMAD.WIDE R8, R15, 0x2, R12 ;  /* 0x000000020f087825 */ /* 0x000fe200078e020c */
[----:B------:R0:W-:Y:S03]  /*ed00*/  @P1 STG.E.U16 desc[UR10][R4.64], R0 ;  /* 0x0000000004001986 */ /* 0x0001e6000c10150a */
[----:B--2---:R-:W-:-:S04]  /*ed10*/  IMAD.WIDE R10, R19, 0x2, R2 ;  /* 0x00000002130a7825 */ /* 0x004fc800078e0202 */
[----:B------:R-:W-:Y:S01]  /*ed20*/  IMAD.WIDE R14, R19, 0x2, R12 ;  /* 0x00000002130e7825 */ /* 0x000fe200078e020c */
[----:B------:R0:W-:Y:S03]  /*ed30*/  @P6 STG.E.U16 desc[UR10][R6.64], R22 ;  /* 0x0000001606006986 */ /* 0x0001e6000c10150a */
[----:B------:R-:W-:-:S04]  /*ed40*/  IMAD.WIDE R2, R17, 0x2, R2 ;  /* 0x0000000211027825 */ /* 0x000fc800078e0202 */
[----:B------:R-:W-:Y:S01]  /*ed50*/  IMAD.WIDE R12, R17, 0x2, R12 ;  /* 0x00000002110c7825 */ /* 0x000fe200078e020c */
[----:B------:R-:W-:Y:S01]  /*ed60*/  PRMT R17, R67, 0x7632, R17 ;  /* 0x0000763243117816 */ /* 0x000fe20000000011 */
[----:B------:R0:W-:Y:S04]  /*ed70*/  @P4 STG.E.U16 desc[UR10][R8.64], R16 ;  /* 0x0000001008004986 */ /* 0x0001e8000c10150a */
[----:B------:R0:W-:Y:S04]  /*ed80*/  @P2 STG.E.U16 desc[UR10][R10.64], R67 ;  /* 0x000000430a002986 */ /* 0x0001e8000c10150a */
[----:B------:R0:W-:Y:S04]  /*ed90*/  @P5 STG.E.U16 desc[UR10][R14.64], R17 ;  /* 0x000000110e005986 */ /* 0x0001e8000c10150a */
[----:B------:R0:W-:Y:S01]  /*eda0*/  @P0 STG.E.U16 desc[UR10][R2.64], R23 ;  /* 0x0000001702000986 */ /* 0x0001e2000c10150a */
[----:B------:R-:W-:Y:S05]  /*edb0*/  @!P3 EXIT ;  /* 0x000000000000b94d */ /* 0x000fea0003800000 */
[----:B0-----:R-:W-:-:S05]  /*edc0*/  PRMT R6, R23, 0x7632, R6 ;  /* 0x0000763217067816 */ /* 0x001fca0000000006 */
[----:B------:R-:W-:Y:S01]  /*edd0*/  STG.E.U16 desc[UR10][R12.64], R6 ;  /* 0x000000060c007986 */ /* 0x000fe2000c10150a */
[----:B------:R-:W-:Y:S05]  /*ede0*/  EXIT ;  /* 0x000000000000794d */ /* 0x000fea0003800000 */
.L_x_2:
[----:B------:R-:W-:-:S00]  /*edf0*/  BRA `(.L_x_2) ;  /* 0xfffffffc00fc7947 */ /* 0x000fc0000383ffff */
[----:B------:R-:W-:-:S00]  /*ee00*/  NOP ;  /* 0x0000000000007918 */ /* 0x000fc00000000000 */
[----:B------:R-:W-:-:S00]  /*ee10*/  NOP ;  /* 0x0000000000007918 */ /* 0x000fc00000000000 */
[----:B------:R-:W-:-:S00]  /*ee20*/  NOP ;  /* 0x0000000000007918 */ /* 0x000fc00000000000 */
[----:B------:R-:W-:-:S00]  /*ee30*/  NOP ;  /* 0x0000000000007918 */ /* 0x000fc00000000000 */
[----:B------:R-:W-:-:S00]  /*ee40*/  NOP ;  /* 0x0000000000007918 */ /* 0x000fc00000000000 */
[----:B------:R-:W-:-:S00]  /*ee50*/  NOP ;  /* 0x0000000000007918 */ /* 0x000fc00000000000 */
[----:B------:R-:W-:-:S00]  /*ee60*/  NOP ;  /* 0x0000000000007918 */ /* 0x000fc00000000000 */
[----:B------:R-:W-:-:S00]  /*ee70*/  NOP ;  /* 0x0000000000007918 */ /* 0x000fc00000000000 */
.L_x_3:


//--------------------- .nv.shared.matmul_kernel  --------------------------
	.section	.nv.shared.matmul_kernel,"aw",@nobits
	.sectionflags	@""
	.align	16
	.zero		1024


//--------------------- .nv.shared.reserved.0     --------------------------
	.section	.nv.shared.reserved.0,"aw",@nobits
	.weak		__nv_reservedSMEM_offset_0_alias
	.size		__nv_reservedSMEM_offset_0_alias, 0, 64
	.other		__nv_reservedSMEM_offset_0_alias,@"STO_CUDA_RESERVED_SHARED STV_DEFAULT"
__nv_reservedSMEM_offset_0_alias:
	.zero		0
	.zero		64


//--------------------- .nv.constant0.matmul_kernel --------------------------
	.section	.nv.constant0.matmul_kernel,"a",@progbits
	.sectionflags	@""
	.align	4
.nv.constant0.matmul_kernel:
	.zero		976


//--------------------- SYMBOLS --------------------------

	.type		.nv.reservedSmem.offset0,@object
	.size		.nv.reservedSmem.offset0,0x4
	.type		.nv.reservedSmem.cap,@object
	.size		.nv.reservedSmem.cap,0x4
